// auto-generated by cutlass_sweep.gemm — config: {"arch": "sm_90", "cluster_m": 1, "cluster_n": 2, "dtype": "bf16", "dtype_b": "bf16", "layout": "nt", "stages": 0, "tile_k": 64, "tile_m": 256, "tile_n": 64}
#include "cutlass/cutlass.h"
#include "cutlass/gemm/collective/collective_builder.hpp"
#include "cutlass/gemm/device/gemm_universal_adapter.h"
#include "cutlass/gemm/kernel/gemm_universal.hpp"
#include "cutlass/epilogue/collective/collective_builder.hpp"

using ElemA = cutlass::bfloat16_t;
using ElemB = cutlass::bfloat16_t;
using ElemCD = cutlass::bfloat16_t;
using Acc  = float;
using TileShape    = cute::Shape<cute::_256, cute::_64, cute::_64>;
using ClusterShape = cute::Shape<cute::_1, cute::_2, cute::_1>;

using CollectiveEpilogue = typename cutlass::epilogue::collective::CollectiveBuilder<
    cutlass::arch::Sm90, cutlass::arch::OpClassTensorOp,
    TileShape, ClusterShape,
    cutlass::epilogue::collective::EpilogueTileAuto,
    Acc, Acc,
    ElemCD, cutlass::layout::RowMajor, 128 / cutlass::sizeof_bits<ElemCD>::value,
    ElemCD, cutlass::layout::RowMajor, 128 / cutlass::sizeof_bits<ElemCD>::value,
    cutlass::epilogue::collective::EpilogueScheduleAuto
  >::CollectiveOp;

using CollectiveMainloop = typename cutlass::gemm::collective::CollectiveBuilder<
    cutlass::arch::Sm90, cutlass::arch::OpClassTensorOp,
    ElemA, cutlass::layout::RowMajor, 128 / cutlass::sizeof_bits<ElemA>::value,
    ElemB, cutlass::layout::ColumnMajor, 128 / cutlass::sizeof_bits<ElemB>::value,
    Acc,
    TileShape, ClusterShape,
    cutlass::gemm::collective::StageCountAutoCarveout<static_cast<int>(sizeof(typename CollectiveEpilogue::SharedStorage))>,
    cutlass::gemm::collective::KernelScheduleAuto
  >::CollectiveOp;

using GemmKernel = cutlass::gemm::kernel::GemmUniversal<
    cute::Shape<int,int,int,int>,
    CollectiveMainloop,
    CollectiveEpilogue
>;
using Gemm = cutlass::gemm::device::GemmUniversalAdapter<GemmKernel>;

// Force the device kernel symbol into the cubin without needing a host main.
auto* _anchor = &cutlass::device_kernel<GemmKernel>;


// ===== COMPILED SASS (sm_90a) =====

	.target	sm_90a

	.elftype	@"ET_EXEC"


//--------------------- .note.nv.tkinfo           --------------------------
	.section	.note.nv.tkinfo,"",@"SHT_NOTE"
	.sectionflags	@"SHF_NOTE_NV_TKINFO"
	.tkinfo
        /*0018*/ 	.word	0x00000002
        /*0030*/ 	.string	""
        /*0030*/ 	.string	"ptxas"
        /*0030*/ 	.string	"Cuda compilation tools, release 13.0, V13.0.88"
        /*0030*/ 	.string	"Build cuda_13.0.r13.0/compiler.36424714_0"
        /*0030*/ 	.string	"-arch sm_90a -m 64 "



//--------------------- .note.nv.cuinfo           --------------------------
	.section	.note.nv.cuinfo,"",@"SHT_NOTE"
	.sectionflags	@"SHF_NOTE_NV_CUINFO"
        /*0018*/ 	.short	0x0002
        /*001a*/ 	.short	0x005a
        /*001c*/ 	.short	0x0082
	.zero		2


//--------------------- .nv.info                  --------------------------
	.section	.nv.info,"",@"SHT_CUDA_INFO"
	.align	4


	//----- nvinfo : EIATTR_REGCOUNT
	.align		4
        /*0000*/ 	.byte	0x04, 0x2f
        /*0002*/ 	.short	(.L_15 - .L_14)
	.align		4
.L_14:
        /*0004*/ 	.word	index@(_ZN7cutlass13device_kernelINS_4gemm6kernel13GemmUniversalIN4cute5tupleIJiiiiEEENS1_10collective13CollectiveMmaINS1_34MainloopSm90TmaGmmaWarpSpecializedILi5ENS5_IJNS4_1CILi1EEENSA_ILi2EEESB_EEENS1_35KernelTmaWarpSpecializedCooperativeEEENS5_IJNSA_ILi256EEENSA_ILi64EEESH_EEENS_10bfloat16_tENS5_IJlSB_lEEESJ_SK_NS4_8TiledMMAINS4_8MMA_AtomIJNS4_4SM904GMMA27MMA_64x64x16_F32BF16BF16_SSILNSO_5MajorE0ELSQ_0ELNSO_7ScaleInE1ELSR_1EEEEEENS4_6LayoutINS5_IJSC_SB_SB_EEENS5_IJSB_NSA_ILi0EEESW_EEEEENS5_IJNS4_10UnderscoreESZ_SZ_EEEEENS4_23SM90_TMA_LOAD_MULTICASTENS4_14ComposedLayoutINS4_7SwizzleILi3ELi4ELi3EEENS4_18smem_ptr_flag_bitsILi16EEENSU_INS5_IJNSA_ILi8EEESH_EEENS5_IJSH_SB_EEEEEEEvNS4_8identityENS4_13SM90_TMA_LOADES1C_vS1D_EENS_8epilogue10collective6detail29Sm90TmaWarpSpecializedAdapterINS1H_15DefaultEpilogueISJ_SK_SK_NS1G_6thread17LinearCombinationISJ_Li1EffLNS1L_9ScaleType4KindE0ELNS_15FloatRoundStyleE2ESJ_EENS1_15EpilogueDefaultEEEEEvvEEEEvNT_6ParamsE)
        /*0008*/ 	.word	0x000000a8


	//----- nvinfo : EIATTR_FRAME_SIZE
	.align		4
.L_15:
        /*000c*/ 	.byte	0x04, 0x11
        /*000e*/ 	.short	(.L_17 - .L_16)
	.align		4
.L_16:
        /*0010*/ 	.word	index@(_ZN7cutlass13device_kernelINS_4gemm6kernel13GemmUniversalIN4cute5tupleIJiiiiEEENS1_10collective13CollectiveMmaINS1_34MainloopSm90TmaGmmaWarpSpecializedILi5ENS5_IJNS4_1CILi1EEENSA_ILi2EEESB_EEENS1_35KernelTmaWarpSpecializedCooperativeEEENS5_IJNSA_ILi256EEENSA_ILi64EEESH_EEENS_10bfloat16_tENS5_IJlSB_lEEESJ_SK_NS4_8TiledMMAINS4_8MMA_AtomIJNS4_4SM904GMMA27MMA_64x64x16_F32BF16BF16_SSILNSO_5MajorE0ELSQ_0ELNSO_7ScaleInE1ELSR_1EEEEEENS4_6LayoutINS5_IJSC_SB_SB_EEENS5_IJSB_NSA_ILi0EEESW_EEEEENS5_IJNS4_10UnderscoreESZ_SZ_EEEEENS4_23SM90_TMA_LOAD_MULTICASTENS4_14ComposedLayoutINS4_7SwizzleILi3ELi4ELi3EEENS4_18smem_ptr_flag_bitsILi16EEENSU_INS5_IJNSA_ILi8EEESH_EEENS5_IJSH_SB_EEEEEEEvNS4_8identityENS4_13SM90_TMA_LOADES1C_vS1D_EENS_8epilogue10collective6detail29Sm90TmaWarpSpecializedAdapterINS1H_15DefaultEpilogueISJ_SK_SK_NS1G_6thread17LinearCombinationISJ_Li1EffLNS1L_9ScaleType4KindE0ELNS_15FloatRoundStyleE2ESJ_EENS1_15EpilogueDefaultEEEEEvvEEEEvNT_6ParamsE)
        /*0014*/ 	.word	0x00000000


	//----- nvinfo : EIATTR_MIN_STACK_SIZE
	.align		4
.L_17:
        /*0018*/ 	.byte	0x04, 0x12
        /*001a*/ 	.short	(.L_19 - .L_18)
	.align		4
.L_18:
        /*001c*/ 	.word	index@(_ZN7cutlass13device_kernelINS_4gemm6kernel13GemmUniversalIN4cute5tupleIJiiiiEEENS1_10collective13CollectiveMmaINS1_34MainloopSm90TmaGmmaWarpSpecializedILi5ENS5_IJNS4_1CILi1EEENSA_ILi2EEESB_EEENS1_35KernelTmaWarpSpecializedCooperativeEEENS5_IJNSA_ILi256EEENSA_ILi64EEESH_EEENS_10bfloat16_tENS5_IJlSB_lEEESJ_SK_NS4_8TiledMMAINS4_8MMA_AtomIJNS4_4SM904GMMA27MMA_64x64x16_F32BF16BF16_SSILNSO_5MajorE0ELSQ_0ELNSO_7ScaleInE1ELSR_1EEEEEENS4_6LayoutINS5_IJSC_SB_SB_EEENS5_IJSB_NSA_ILi0EEESW_EEEEENS5_IJNS4_10UnderscoreESZ_SZ_EEEEENS4_23SM90_TMA_LOAD_MULTICASTENS4_14ComposedLayoutINS4_7SwizzleILi3ELi4ELi3EEENS4_18smem_ptr_flag_bitsILi16EEENSU_INS5_IJNSA_ILi8EEESH_EEENS5_IJSH_SB_EEEEEEEvNS4_8identityENS4_13SM90_TMA_LOADES1C_vS1D_EENS_8epilogue10collective6detail29Sm90TmaWarpSpecializedAdapterINS1H_15DefaultEpilogueISJ_SK_SK_NS1G_6thread17LinearCombinationISJ_Li1EffLNS1L_9ScaleType4KindE0ELNS_15FloatRoundStyleE2ESJ_EENS1_15EpilogueDefaultEEEEEvvEEEEvNT_6ParamsE)
        /*0020*/ 	.word	0x00000000
.L_19:


//--------------------- .nv.compat                --------------------------
	.section	.nv.compat,"",@"SHT_CUDA_COMPAT_INFO"
	.align	4
        /*0000*/ 	.byte	0x02, 0x09, 0x01, 0x00, 0x02, 0x02, 0x04, 0x00, 0x02, 0x05, 0x05, 0x00, 0x03, 0x07, 0x01, 0x01
        /*0010*/ 	.byte	0x02, 0x03, 0x01, 0x00, 0x02, 0x06, 0x01, 0x00, 0x04, 0x0b, 0x08, 0x00, 0x00, 0x00, 0x00, 0x00
        /*0020*/ 	.byte	0x00, 0x00, 0x00, 0x00


//--------------------- .nv.info._ZN7cutlass13device_kernelINS_4gemm6kernel13GemmUniversalIN4cute5tupleIJiiiiEEENS1_10collective13CollectiveMmaINS1_34MainloopSm90TmaGmmaWarpSpecializedILi5ENS5_IJNS4_1CILi1EEENSA_ILi2EEESB_EEENS1_35KernelTmaWarpSpecializedCooperativeEEENS5_IJNSA_ILi256EEENSA_ILi64EEESH_EEENS_10bfloat16_tENS5_IJlSB_lEEESJ_SK_NS4_8TiledMMAINS4_8MMA_AtomIJNS4_4SM904GMMA27MMA_64x64x16_F32BF16BF16_SSILNSO_5MajorE0ELSQ_0ELNSO_7ScaleInE1ELSR_1EEEEEENS4_6LayoutINS5_IJSC_SB_SB_EEENS5_IJSB_NSA_ILi0EEESW_EEEEENS5_IJNS4_10UnderscoreESZ_SZ_EEEEENS4_23SM90_TMA_LOAD_MULTICASTENS4_14ComposedLayoutINS4_7SwizzleILi3ELi4ELi3EEENS4_18smem_ptr_flag_bitsILi16EEENSU_INS5_IJNSA_ILi8EEESH_EEENS5_IJSH_SB_EEEEEEEvNS4_8identityENS4_13SM90_TMA_LOADES1C_vS1D_EENS_8epilogue10collective6detail29Sm90TmaWarpSpecializedAdapterINS1H_15DefaultEpilogueISJ_SK_SK_NS1G_6thread17LinearCombinationISJ_Li1EffLNS1L_9ScaleType4KindE0ELNS_15FloatRoundStyleE2ESJ_EENS1_15EpilogueDefaultEEEEEvvEEEEvNT_6ParamsE --------------------------
	.section	.nv.info._ZN7cutlass13device_kernelINS_4gemm6kernel13GemmUniversalIN4cute5tupleIJiiiiEEENS1_10collective13CollectiveMmaINS1_34MainloopSm90TmaGmmaWarpSpecializedILi5ENS5_IJNS4_1CILi1EEENSA_ILi2EEESB_EEENS1_35KernelTmaWarpSpecializedCooperativeEEENS5_IJNSA_ILi256EEENSA_ILi64EEESH_EEENS_10bfloat16_tENS5_IJlSB_lEEESJ_SK_NS4_8TiledMMAINS4_8MMA_AtomIJNS4_4SM904GMMA27MMA_64x64x16_F32BF16BF16_SSILNSO_5MajorE0ELSQ_0ELNSO_7ScaleInE1ELSR_1EEEEEENS4_6LayoutINS5_IJSC_SB_SB_EEENS5_IJSB_NSA_ILi0EEESW_EEEEENS5_IJNS4_10UnderscoreESZ_SZ_EEEEENS4_23SM90_TMA_LOAD_MULTICASTENS4_14ComposedLayoutINS4_7SwizzleILi3ELi4ELi3EEENS4_18smem_ptr_flag_bitsILi16EEENSU_INS5_IJNSA_ILi8EEESH_EEENS5_IJSH_SB_EEEEEEEvNS4_8identityENS4_13SM90_TMA_LOADES1C_vS1D_EENS_8epilogue10collective6detail29Sm90TmaWarpSpecializedAdapterINS1H_15DefaultEpilogueISJ_SK_SK_NS1G_6thread17LinearCombinationISJ_Li1EffLNS1L_9ScaleType4KindE0ELNS_15FloatRoundStyleE2ESJ_EENS1_15EpilogueDefaultEEEEEvvEEEEvNT_6ParamsE,"",@"SHT_CUDA_INFO"
	.sectionflags	@""
	.align	4


	//----- nvinfo : EIATTR_CUDA_API_VERSION
	.align		4
        /*0000*/ 	.byte	0x04, 0x37
        /*0002*/ 	.short	(.L_21 - .L_20)
.L_20:
        /*0004*/ 	.word	0x00000082


	//----- nvinfo : EIATTR_KPARAM_INFO
	.align		4
.L_21:
        /*0008*/ 	.byte	0x04, 0x17
        /*000a*/ 	.short	(.L_23 - .L_22)
.L_22:
        /*000c*/ 	.word	0x00000000
        /*0010*/ 	.short	0x0000
        /*0012*/ 	.short	0x0070
        /*0014*/ 	.byte	0x00, 0xf0, 0x01, 0x10


	//----- nvinfo : EIATTR_SPARSE_MMA_MASK
	.align		4
.L_23:
        /*0018*/ 	.byte	0x03, 0x50
        /*001a*/ 	.short	0x0000


	//----- nvinfo : EIATTR_MAXREG_COUNT
	.align		4
        /*001c*/ 	.byte	0x03, 0x1b
        /*001e*/ 	.short	0x00a8


	//----- nvinfo : EIATTR_NUM_BARRIERS
	.align		4
        /*0020*/ 	.byte	0x02, 0x4c
        /*0022*/ 	.byte	0x01
	.zero		1


	//----- nvinfo : EIATTR_EXTERNS
	.align		4
        /*0024*/ 	.byte	0x04, 0x0f
        /*0026*/ 	.short	(.L_25 - .L_24)


	//   ....[0]....
	.align		4
.L_24:
        /*0028*/ 	.word	index@(__assertfail)


	//----- nvinfo : EIATTR_MERCURY_ISA_VERSION
	.align		4
.L_25:
        /*002c*/ 	.byte	0x03, 0x5f
        /*002e*/ 	.short	0x0101


	//----- nvinfo : EIATTR_INT_WARP_WIDE_INSTR_OFFSETS
	.align		4
        /*0030*/ 	.byte	0x04, 0x31
        /*0032*/ 	.short	(.L_27 - .L_26)


	//   ....[0]....
.L_26:
        /*0034*/ 	.word	0x00000490


	//   ....[1]....
        /*0038*/ 	.word	0x000004b0


	//   ....[2]....
        /*003c*/ 	.word	0x00000660


	//----- nvinfo : EIATTR_COOP_GROUP_MASK_REGIDS
	.align		4
.L_27:
        /*0040*/ 	.byte	0x04, 0x29
        /*0042*/ 	.short	(.L_29 - .L_28)


	//   ....[0]....
.L_28:
        /*0044*/ 	.word	0xffffffff


	//   ....[1]....
        /*0048*/ 	.word	0xffffffff


	//   ....[2]....
        /*004c*/ 	.word	0xffffffff


	//   ....[3]....
        /*0050*/ 	.word	0xffffffff


	//   ....[4]....
        /*0054*/ 	.word	0xffffffff


	//   ....[5]....
        /*0058*/ 	.word	0xffffffff


	//----- nvinfo : EIATTR_COOP_GROUP_INSTR_OFFSETS
	.align		4
.L_29:
        /*005c*/ 	.byte	0x04, 0x28
        /*005e*/ 	.short	(.L_31 - .L_30)


	//   ....[0]....
.L_30:
        /*0060*/ 	.word	0x00000060


	//   ....[1]....
        /*0064*/ 	.word	0x00000070


	//   ....[2]....
        /*0068*/ 	.word	0x00000130


	//   ....[3]....
        /*006c*/ 	.word	0x000002e0


	//   ....[4]....
        /*0070*/ 	.word	0x000007a0


	//   ....[5]....
        /*0074*/ 	.word	0x00001200


	//----- nvinfo : EIATTR_REG_RECONFIG
	.align		4
.L_31:
        /*0078*/ 	.byte	0x01, 0x54
	.zero		2


	//----- nvinfo : EIATTR_SYSCALL_OFFSETS
	.align		4
        /*007c*/ 	.byte	0x04, 0x46
        /*007e*/ 	.short	(.L_33 - .L_32)


	//   ....[0]....
.L_32:
        /*0080*/ 	.word	0x000013c0


	//----- nvinfo : EIATTR_MBARRIER_INSTR_OFFSETS
	.align		4
.L_33:
        /*0084*/ 	.byte	0x04, 0x39
        /*0086*/ 	.short	(.L_35 - .L_34)


	//   ....[0]....
.L_34:
        /*0088*/ 	.word	0x00000230
        /*008c*/ 	.word	0x000000ff
        /*0090*/ 	.word	0x00000000
        /*0094*/ 	.short	0x0100
        /*0096*/ 	.byte	0x08
	.zero		1


	//   ....[1]....
        /*0098*/ 	.word	0x00000240
        /*009c*/ 	.word	0x000000ff
        /*00a0*/ 	.word	0x00000028
        /*00a4*/ 	.short	0x0100
        /*00a6*/ 	.byte	0x08
	.zero		1


	//   ....[2]....
        /*00a8*/ 	.word	0x00000250
        /*00ac*/ 	.word	0x000000ff
        /*00b0*/ 	.word	0x00000008
        /*00b4*/ 	.short	0x0100
        /*00b6*/ 	.byte	0x08
	.zero		1


	//   ....[3]....
        /*00b8*/ 	.word	0x00000260
        /*00bc*/ 	.word	0x000000ff
        /*00c0*/ 	.word	0x00000030
        /*00c4*/ 	.short	0x0100
        /*00c6*/ 	.byte	0x08
	.zero		1


	//   ....[4]....
        /*00c8*/ 	.word	0x00000270
        /*00cc*/ 	.word	0x000000ff
        /*00d0*/ 	.word	0x00000010
        /*00d4*/ 	.short	0x0100
        /*00d6*/ 	.byte	0x08
	.zero		1


	//   ....[5]....
        /*00d8*/ 	.word	0x00000280
        /*00dc*/ 	.word	0x000000ff
        /*00e0*/ 	.word	0x00000038
        /*00e4*/ 	.short	0x0100
        /*00e6*/ 	.byte	0x08
	.zero		1


	//   ....[6]....
        /*00e8*/ 	.word	0x00000290
        /*00ec*/ 	.word	0x000000ff
        /*00f0*/ 	.word	0x00000018
        /*00f4*/ 	.short	0x0100
        /*00f6*/ 	.byte	0x08
	.zero		1


	//   ....[7]....
        /*00f8*/ 	.word	0x000002a0
        /*00fc*/ 	.word	0x000000ff
        /*0100*/ 	.word	0x00000040
        /*0104*/ 	.short	0x0100
        /*0106*/ 	.byte	0x08
	.zero		1


	//   ....[8]....
        /*0108*/ 	.word	0x000002b0
        /*010c*/ 	.word	0x000000ff
        /*0110*/ 	.word	0x00000020
        /*0114*/ 	.short	0x0100
        /*0116*/ 	.byte	0x08
	.zero		1


	//   ....[9]....
        /*0118*/ 	.word	0x000002c0
        /*011c*/ 	.word	0x000000ff
        /*0120*/ 	.word	0x00000048
        /*0124*/ 	.short	0x0100
        /*0126*/ 	.byte	0x08
	.zero		1


	//   ....[10]....
        /*0128*/ 	.word	0x000006e0
        /*012c*/ 	.word	0x000000ff
        /*0130*/ 	.word	0x00000060
        /*0134*/ 	.short	0x0100
        /*0136*/ 	.byte	0x06
	.zero		1


	//   ....[11]....
        /*0138*/ 	.word	0x00000750
        /*013c*/ 	.word	0x000000ff
        /*0140*/ 	.word	0x00000068
        /*0144*/ 	.short	0x0100
        /*0146*/ 	.byte	0x06
	.zero		1


	//   ....[12]....
        /*0148*/ 	.word	0x00001480
        /*014c*/ 	.word	0x00000003
        /*0150*/ 	.word	0x00000000
        /*0154*/ 	.short	0x010a
        /*0156*/ 	.byte	0x3f
	.zero		1


	//   ....[13]....
        /*0158*/ 	.word	0x000014c0
        /*015c*/ 	.word	0x00000003
        /*0160*/ 	.word	0x00000000
        /*0164*/ 	.short	0x010a
        /*0166*/ 	.byte	0x3f
	.zero		1


	//   ....[14]....
        /*0168*/ 	.word	0x00001a10
        /*016c*/ 	.word	0x00000005
        /*0170*/ 	.word	0x00000000
        /*0174*/ 	.short	0x010a
        /*0176*/ 	.byte	0x3f
	.zero		1


	//   ....[15]....
        /*0178*/ 	.word	0x00001a50
        /*017c*/ 	.word	0x00000005
        /*0180*/ 	.word	0x00000000
        /*0184*/ 	.short	0x010a
        /*0186*/ 	.byte	0x3f
	.zero		1


	//   ....[16]....
        /*0188*/ 	.word	0x00001e30
        /*018c*/ 	.word	0x00000005
        /*0190*/ 	.word	0x00000000
        /*0194*/ 	.short	0x0101
        /*0196*/ 	.byte	0x3f
	.zero		1


	//   ....[17]....
        /*0198*/ 	.word	0x00002050
        /*019c*/ 	.word	0x00000003
        /*01a0*/ 	.word	0x00000000
        /*01a4*/ 	.short	0x0101
        /*01a6*/ 	.byte	0x3f
	.zero		1


	//   ....[18]....
        /*01a8*/ 	.word	0x00007e90
        /*01ac*/ 	.word	0x00000014
        /*01b0*/ 	.word	0x00000028
        /*01b4*/ 	.short	0x010a
        /*01b6*/ 	.byte	0x3f
	.zero		1


	//   ....[19]....
        /*01b8*/ 	.word	0x00008210
        /*01bc*/ 	.word	0x00000003
        /*01c0*/ 	.word	0x00000068
        /*01c4*/ 	.short	0x0101
        /*01c6*/ 	.byte	0x3f
	.zero		1


	//   ....[20]....
        /*01c8*/ 	.word	0x00008960
        /*01cc*/ 	.word	0x00000007
        /*01d0*/ 	.word	0x00000000
        /*01d4*/ 	.short	0x010a
        /*01d6*/ 	.byte	0x3f
	.zero		1


	//   ....[21]....
        /*01d8*/ 	.word	0x000089e0
        /*01dc*/ 	.word	0x00000008
        /*01e0*/ 	.word	0x00000000
        /*01e4*/ 	.short	0x010a
        /*01e6*/ 	.byte	0x3f
	.zero		1


	//   ....[22]....
        /*01e8*/ 	.word	0x00008a70
        /*01ec*/ 	.word	0x00000009
        /*01f0*/ 	.word	0x00000000
        /*01f4*/ 	.short	0x010a
        /*01f6*/ 	.byte	0x3f
	.zero		1


	//   ....[23]....
        /*01f8*/ 	.word	0x00008b00
        /*01fc*/ 	.word	0x00000006
        /*0200*/ 	.word	0x00000000
        /*0204*/ 	.short	0x010a
        /*0206*/ 	.byte	0x3f
	.zero		1


	//   ....[24]....
        /*0208*/ 	.word	0x00008b90
        /*020c*/ 	.word	0x00000003
        /*0210*/ 	.word	0x00000000
        /*0214*/ 	.short	0x010a
        /*0216*/ 	.byte	0x3f
	.zero		1


	//   ....[25]....
        /*0218*/ 	.word	0x00008bf0
        /*021c*/ 	.word	0x00000003
        /*0220*/ 	.word	0x00000000
        /*0224*/ 	.short	0x010a
        /*0226*/ 	.byte	0x3f
	.zero		1


	//   ....[26]....
        /*0228*/ 	.word	0x00008c40
        /*022c*/ 	.word	0x00000005
        /*0230*/ 	.word	0x00000000
        /*0234*/ 	.short	0x010a
        /*0236*/ 	.byte	0x3f
	.zero		1


	//   ....[27]....
        /*0238*/ 	.word	0x00008d10
        /*023c*/ 	.word	0x00000014
        /*0240*/ 	.word	0x00000028
        /*0244*/ 	.short	0x010a
        /*0246*/ 	.byte	0x3f
	.zero		1


	//   ....[28]....
        /*0248*/ 	.word	0x00008de0
        /*024c*/ 	.word	0x00000007
        /*0250*/ 	.word	0x00000000
        /*0254*/ 	.short	0x010a
        /*0256*/ 	.byte	0x3f
	.zero		1


	//   ....[29]....
        /*0258*/ 	.word	0x00008e30
        /*025c*/ 	.word	0x00000008
        /*0260*/ 	.word	0x00000000
        /*0264*/ 	.short	0x010a
        /*0266*/ 	.byte	0x3f
	.zero		1


	//   ....[30]....
        /*0268*/ 	.word	0x00008e80
        /*026c*/ 	.word	0x00000009
        /*0270*/ 	.word	0x00000000
        /*0274*/ 	.short	0x010a
        /*0276*/ 	.byte	0x3f
	.zero		1


	//   ....[31]....
        /*0278*/ 	.word	0x00008ed0
        /*027c*/ 	.word	0x00000006
        /*0280*/ 	.word	0x00000000
        /*0284*/ 	.short	0x010a
        /*0286*/ 	.byte	0x3f
	.zero		1


	//----- nvinfo : EIATTR_NUM_MBARRIERS
	.align		4
.L_35:
        /*0288*/ 	.byte	0x03, 0x38
        /*028a*/ 	.short	0x000c


	//----- nvinfo : EIATTR_EXIT_INSTR_OFFSETS
	.align		4
        /*028c*/ 	.byte	0x04, 0x1c
        /*028e*/ 	.short	(.L_37 - .L_36)


	//   ....[0]....
.L_36:
        /*0290*/ 	.word	0x00000910


	//   ....[1]....
        /*0294*/ 	.word	0x00001130


	//   ....[2]....
        /*0298*/ 	.word	0x000075b0


	//   ....[3]....
        /*029c*/ 	.word	0x00007b10


	//   ....[4]....
        /*02a0*/ 	.word	0x00008be0


	//----- nvinfo : EIATTR_MAX_THREADS
	.align		4
.L_37:
        /*02a4*/ 	.byte	0x04, 0x05
        /*02a6*/ 	.short	(.L_39 - .L_38)
.L_38:
        /*02a8*/ 	.word	0x00000180
        /*02ac*/ 	.word	0x00000001
        /*02b0*/ 	.word	0x00000001


	//----- nvinfo : EIATTR_CRS_STACK_SIZE
	.align		4
.L_39:
        /*02b4*/ 	.byte	0x04, 0x1e
        /*02b6*/ 	.short	(.L_41 - .L_40)
.L_40:
        /*02b8*/ 	.word	0x00000000


	//----- nvinfo : EIATTR_CBANK_PARAM_SIZE
	.align		4
.L_41:
        /*02bc*/ 	.byte	0x03, 0x19
        /*02be*/ 	.short	0x0470


	//----- nvinfo : EIATTR_PARAM_CBANK
	.align		4
        /*02c0*/ 	.byte	0x04, 0x0a
        /*02c2*/ 	.short	(.L_43 - .L_42)
	.align		4
.L_42:
        /*02c4*/ 	.word	index@(.nv.constant0._ZN7cutlass13device_kernelINS_4gemm6kernel13GemmUniversalIN4cute5tupleIJiiiiEEENS1_10collective13CollectiveMmaINS1_34MainloopSm90TmaGmmaWarpSpecializedILi5ENS5_IJNS4_1CILi1EEENSA_ILi2EEESB_EEENS1_35KernelTmaWarpSpecializedCooperativeEEENS5_IJNSA_ILi256EEENSA_ILi64EEESH_EEENS_10bfloat16_tENS5_IJlSB_lEEESJ_SK_NS4_8TiledMMAINS4_8MMA_AtomIJNS4_4SM904GMMA27MMA_64x64x16_F32BF16BF16_SSILNSO_5MajorE0ELSQ_0ELNSO_7ScaleInE1ELSR_1EEEEEENS4_6LayoutINS5_IJSC_SB_SB_EEENS5_IJSB_NSA_ILi0EEESW_EEEEENS5_IJNS4_10UnderscoreESZ_SZ_EEEEENS4_23SM90_TMA_LOAD_MULTICASTENS4_14ComposedLayoutINS4_7SwizzleILi3ELi4ELi3EEENS4_18smem_ptr_flag_bitsILi16EEENSU_INS5_IJNSA_ILi8EEESH_EEENS5_IJSH_SB_EEEEEEEvNS4_8identityENS4_13SM90_TMA_LOADES1C_vS1D_EENS_8epilogue10collective6detail29Sm90TmaWarpSpecializedAdapterINS1H_15DefaultEpilogueISJ_SK_SK_NS1G_6thread17LinearCombinationISJ_Li1EffLNS1L_9ScaleType4KindE0ELNS_15FloatRoundStyleE2ESJ_EENS1_15EpilogueDefaultEEEEEvvEEEEvNT_6ParamsE)
        /*02c8*/ 	.short	0x0210
        /*02ca*/ 	.short	0x0470


	//----- nvinfo : EIATTR_SW_WAR
	.align		4
.L_43:
        /*02cc*/ 	.byte	0x04, 0x36
        /*02ce*/ 	.short	(.L_45 - .L_44)
.L_44:
        /*02d0*/ 	.word	0x00000008
.L_45:


//--------------------- .nv.callgraph             --------------------------
	.section	.nv.callgraph,"",@"SHT_CUDA_CALLGRAPH"
	.align	4
	.sectionentsize	8
	.align		4
        /*0000*/ 	.word	0x00000000
	.align		4
        /*0004*/ 	.word	0xffffffff
	.align		4
        /*0008*/ 	.word	index@(_ZN7cutlass13device_kernelINS_4gemm6kernel13GemmUniversalIN4cute5tupleIJiiiiEEENS1_10collective13CollectiveMmaINS1_34MainloopSm90TmaGmmaWarpSpecializedILi5ENS5_IJNS4_1CILi1EEENSA_ILi2EEESB_EEENS1_35KernelTmaWarpSpecializedCooperativeEEENS5_IJNSA_ILi256EEENSA_ILi64EEESH_EEENS_10bfloat16_tENS5_IJlSB_lEEESJ_SK_NS4_8TiledMMAINS4_8MMA_AtomIJNS4_4SM904GMMA27MMA_64x64x16_F32BF16BF16_SSILNSO_5MajorE0ELSQ_0ELNSO_7ScaleInE1ELSR_1EEEEEENS4_6LayoutINS5_IJSC_SB_SB_EEENS5_IJSB_NSA_ILi0EEESW_EEEEENS5_IJNS4_10UnderscoreESZ_SZ_EEEEENS4_23SM90_TMA_LOAD_MULTICASTENS4_14ComposedLayoutINS4_7SwizzleILi3ELi4ELi3EEENS4_18smem_ptr_flag_bitsILi16EEENSU_INS5_IJNSA_ILi8EEESH_EEENS5_IJSH_SB_EEEEEEEvNS4_8identityENS4_13SM90_TMA_LOADES1C_vS1D_EENS_8epilogue10collective6detail29Sm90TmaWarpSpecializedAdapterINS1H_15DefaultEpilogueISJ_SK_SK_NS1G_6thread17LinearCombinationISJ_Li1EffLNS1L_9ScaleType4KindE0ELNS_15FloatRoundStyleE2ESJ_EENS1_15EpilogueDefaultEEEEEvvEEEEvNT_6ParamsE)
	.align		4
        /*000c*/ 	.word	index@(__assertfail)
	.align		4
        /*0010*/ 	.word	0x00000000
	.align		4
        /*0014*/ 	.word	0xfffffffe
	.align		4
        /*0018*/ 	.word	0x00000000
	.align		4
        /*001c*/ 	.word	0xfffffffd
	.align		4
        /*0020*/ 	.word	0x00000000
	.align		4
        /*0024*/ 	.word	0xfffffffc


//--------------------- .nv.constant4             --------------------------
	.section	.nv.constant4,"a",@progbits
	.align	8
	.align		8
.nv.constant4:
        /*0000*/ 	.dword	__assertfail
	.align		8
        /*0008*/ 	.dword	__unnamed_1
	.align		8
        /*0010*/ 	.dword	_ZN40_INTERNAL_c530aef7_4_k_cu_0d4361fa_190454cuda3std3__45__cpo5beginE
	.align		8
        /*0018*/ 	.dword	_ZN40_INTERNAL_c530aef7_4_k_cu_0d4361fa_190454cuda3std3__45__cpo3endE
	.align		8
        /*0020*/ 	.dword	_ZN40_INTERNAL_c530aef7_4_k_cu_0d4361fa_190454cuda3std3__45__cpo6cbeginE
	.align		8
        /*0028*/ 	.dword	_ZN40_INTERNAL_c530aef7_4_k_cu_0d4361fa_190454cuda3std3__45__cpo4cendE
	.align		8
        /*0030*/ 	.dword	_ZN40_INTERNAL_c530aef7_4_k_cu_0d4361fa_190454cuda3std3__442_GLOBAL__N__c530aef7_4_k_cu_0d4361fa_190456ignoreE
	.align		8
        /*0038*/ 	.dword	_ZN40_INTERNAL_c530aef7_4_k_cu_0d4361fa_190454cuda3std3__419piecewise_constructE
	.align		8
        /*0040*/ 	.dword	_ZN40_INTERNAL_c530aef7_4_k_cu_0d4361fa_190454cuda3std3__48in_placeE
	.align		8
        /*0048*/ 	.dword	_ZN40_INTERNAL_c530aef7_4_k_cu_0d4361fa_190454cuda3std6ranges3__45__cpo4swapE
	.align		8
        /*0050*/ 	.dword	_ZN40_INTERNAL_c530aef7_4_k_cu_0d4361fa_190454cuda3std6ranges3__45__cpo9iter_moveE
	.align		8
        /*0058*/ 	.dword	_ZN40_INTERNAL_c530aef7_4_k_cu_0d4361fa_190454cute7productE
	.align		8
        /*0060*/ 	.dword	_ZN40_INTERNAL_c530aef7_4_k_cu_0d4361fa_190454cute1_E
	.align		8
        /*0068*/ 	.dword	$str$22
	.align		8
        /*0070*/ 	.dword	$str$23


//--------------------- .text._ZN7cutlass13device_kernelINS_4gemm6kernel13GemmUniversalIN4cute5tupleIJiiiiEEENS1_10collective13CollectiveMmaINS1_34MainloopSm90TmaGmmaWarpSpecializedILi5ENS5_IJNS4_1CILi1EEENSA_ILi2EEESB_EEENS1_35KernelTmaWarpSpecializedCooperativeEEENS5_IJNSA_ILi256EEENSA_ILi64EEESH_EEENS_10bfloat16_tENS5_IJlSB_lEEESJ_SK_NS4_8TiledMMAINS4_8MMA_AtomIJNS4_4SM904GMMA27MMA_64x64x16_F32BF16BF16_SSILNSO_5MajorE0ELSQ_0ELNSO_7ScaleInE1ELSR_1EEEEEENS4_6LayoutINS5_IJSC_SB_SB_EEENS5_IJSB_NSA_ILi0EEESW_EEEEENS5_IJNS4_10UnderscoreESZ_SZ_EEEEENS4_23SM90_TMA_LOAD_MULTICASTENS4_14ComposedLayoutINS4_7SwizzleILi3ELi4ELi3EEENS4_18smem_ptr_flag_bitsILi16EEENSU_INS5_IJNSA_ILi8EEESH_EEENS5_IJSH_SB_EEEEEEEvNS4_8identityENS4_13SM90_TMA_LOADES1C_vS1D_EENS_8epilogue10collective6detail29Sm90TmaWarpSpecializedAdapterINS1H_15DefaultEpilogueISJ_SK_SK_NS1G_6thread17LinearCombinationISJ_Li1EffLNS1L_9ScaleType4KindE0ELNS_15FloatRoundStyleE2ESJ_EENS1_15EpilogueDefaultEEEEEvvEEEEvNT_6ParamsE --------------------------
	.section	.text._ZN7cutlass13device_kernelINS_4gemm6kernel13GemmUniversalIN4cute5tupleIJiiiiEEENS1_10collective13CollectiveMmaINS1_34MainloopSm90TmaGmmaWarpSpecializedILi5ENS5_IJNS4_1CILi1EEENSA_ILi2EEESB_EEENS1_35KernelTmaWarpSpecializedCooperativeEEENS5_IJNSA_ILi256EEENSA_ILi64EEESH_EEENS_10bfloat16_tENS5_IJlSB_lEEESJ_SK_NS4_8TiledMMAINS4_8MMA_AtomIJNS4_4SM904GMMA27MMA_64x64x16_F32BF16BF16_SSILNSO_5MajorE0ELSQ_0ELNSO_7ScaleInE1ELSR_1EEEEEENS4_6LayoutINS5_IJSC_SB_SB_EEENS5_IJSB_NSA_ILi0EEESW_EEEEENS5_IJNS4_10UnderscoreESZ_SZ_EEEEENS4_23SM90_TMA_LOAD_MULTICASTENS4_14ComposedLayoutINS4_7SwizzleILi3ELi4ELi3EEENS4_18smem_ptr_flag_bitsILi16EEENSU_INS5_IJNSA_ILi8EEESH_EEENS5_IJSH_SB_EEEEEEEvNS4_8identityENS4_13SM90_TMA_LOADES1C_vS1D_EENS_8epilogue10collective6detail29Sm90TmaWarpSpecializedAdapterINS1H_15DefaultEpilogueISJ_SK_SK_NS1G_6thread17LinearCombinationISJ_Li1EffLNS1L_9ScaleType4KindE0ELNS_15FloatRoundStyleE2ESJ_EENS1_15EpilogueDefaultEEEEEvvEEEEvNT_6ParamsE,"ax",@progbits
	.align	128
.text._ZN7cutlass13device_kernelINS_4gemm6kernel13GemmUniversalIN4cute5tupleIJiiiiEEENS1_10collective13CollectiveMmaINS1_34MainloopSm90TmaGmmaWarpSpecializedILi5ENS5_IJNS4_1CILi1EEENSA_ILi2EEESB_EEENS1_35KernelTmaWarpSpecializedCooperativeEEENS5_IJNSA_ILi256EEENSA_ILi64EEESH_EEENS_10bfloat16_tENS5_IJlSB_lEEESJ_SK_NS4_8TiledMMAINS4_8MMA_AtomIJNS4_4SM904GMMA27MMA_64x64x16_F32BF16BF16_SSILNSO_5MajorE0ELSQ_0ELNSO_7ScaleInE1ELSR_1EEEEEENS4_6LayoutINS5_IJSC_SB_SB_EEENS5_IJSB_NSA_ILi0EEESW_EEEEENS5_IJNS4_10UnderscoreESZ_SZ_EEEEENS4_23SM90_TMA_LOAD_MULTICASTENS4_14ComposedLayoutINS4_7SwizzleILi3ELi4ELi3EEENS4_18smem_ptr_flag_bitsILi16EEENSU_INS5_IJNSA_ILi8EEESH_EEENS5_IJSH_SB_EEEEEEEvNS4_8identityENS4_13SM90_TMA_LOADES1C_vS1D_EENS_8epilogue10collective6detail29Sm90TmaWarpSpecializedAdapterINS1H_15DefaultEpilogueISJ_SK_SK_NS1G_6thread17LinearCombinationISJ_Li1EffLNS1L_9ScaleType4KindE0ELNS_15FloatRoundStyleE2ESJ_EENS1_15EpilogueDefaultEEEEEvvEEEEvNT_6ParamsE:
        .type           _ZN7cutlass13device_kernelINS_4gemm6kernel13GemmUniversalIN4cute5tupleIJiiiiEEENS1_10collective13CollectiveMmaINS1_34MainloopSm90TmaGmmaWarpSpecializedILi5ENS5_IJNS4_1CILi1EEENSA_ILi2EEESB_EEENS1_35KernelTmaWarpSpecializedCooperativeEEENS5_IJNSA_ILi256EEENSA_ILi64EEESH_EEENS_10bfloat16_tENS5_IJlSB_lEEESJ_SK_NS4_8TiledMMAINS4_8MMA_AtomIJNS4_4SM904GMMA27MMA_64x64x16_F32BF16BF16_SSILNSO_5MajorE0ELSQ_0ELNSO_7ScaleInE1ELSR_1EEEEEENS4_6LayoutINS5_IJSC_SB_SB_EEENS5_IJSB_NSA_ILi0EEESW_EEEEENS5_IJNS4_10UnderscoreESZ_SZ_EEEEENS4_23SM90_TMA_LOAD_MULTICASTENS4_14ComposedLayoutINS4_7SwizzleILi3ELi4ELi3EEENS4_18smem_ptr_flag_bitsILi16EEENSU_INS5_IJNSA_ILi8EEESH_EEENS5_IJSH_SB_EEEEEEEvNS4_8identityENS4_13SM90_TMA_LOADES1C_vS1D_EENS_8epilogue10collective6detail29Sm90TmaWarpSpecializedAdapterINS1H_15DefaultEpilogueISJ_SK_SK_NS1G_6thread17LinearCombinationISJ_Li1EffLNS1L_9ScaleType4KindE0ELNS_15FloatRoundStyleE2ESJ_EENS1_15EpilogueDefaultEEEEEvvEEEEvNT_6ParamsE,@function
        .size           _ZN7cutlass13device_kernelINS_4gemm6kernel13GemmUniversalIN4cute5tupleIJiiiiEEENS1_10collective13CollectiveMmaINS1_34MainloopSm90TmaGmmaWarpSpecializedILi5ENS5_IJNS4_1CILi1EEENSA_ILi2EEESB_EEENS1_35KernelTmaWarpSpecializedCooperativeEEENS5_IJNSA_ILi256EEENSA_ILi64EEESH_EEENS_10bfloat16_tENS5_IJlSB_lEEESJ_SK_NS4_8TiledMMAINS4_8MMA_AtomIJNS4_4SM904GMMA27MMA_64x64x16_F32BF16BF16_SSILNSO_5MajorE0ELSQ_0ELNSO_7ScaleInE1ELSR_1EEEEEENS4_6LayoutINS5_IJSC_SB_SB_EEENS5_IJSB_NSA_ILi0EEESW_EEEEENS5_IJNS4_10UnderscoreESZ_SZ_EEEEENS4_23SM90_TMA_LOAD_MULTICASTENS4_14ComposedLayoutINS4_7SwizzleILi3ELi4ELi3EEENS4_18smem_ptr_flag_bitsILi16EEENSU_INS5_IJNSA_ILi8EEESH_EEENS5_IJSH_SB_EEEEEEEvNS4_8identityENS4_13SM90_TMA_LOADES1C_vS1D_EENS_8epilogue10collective6detail29Sm90TmaWarpSpecializedAdapterINS1H_15DefaultEpilogueISJ_SK_SK_NS1G_6thread17LinearCombinationISJ_Li1EffLNS1L_9ScaleType4KindE0ELNS_15FloatRoundStyleE2ESJ_EENS1_15EpilogueDefaultEEEEEvvEEEEvNT_6ParamsE,(.L_x_199 - _ZN7cutlass13device_kernelINS_4gemm6kernel13GemmUniversalIN4cute5tupleIJiiiiEEENS1_10collective13CollectiveMmaINS1_34MainloopSm90TmaGmmaWarpSpecializedILi5ENS5_IJNS4_1CILi1EEENSA_ILi2EEESB_EEENS1_35KernelTmaWarpSpecializedCooperativeEEENS5_IJNSA_ILi256EEENSA_ILi64EEESH_EEENS_10bfloat16_tENS5_IJlSB_lEEESJ_SK_NS4_8TiledMMAINS4_8MMA_AtomIJNS4_4SM904GMMA27MMA_64x64x16_F32BF16BF16_SSILNSO_5MajorE0ELSQ_0ELNSO_7ScaleInE1ELSR_1EEEEEENS4_6LayoutINS5_IJSC_SB_SB_EEENS5_IJSB_NSA_ILi0EEESW_EEEEENS5_IJNS4_10UnderscoreESZ_SZ_EEEEENS4_23SM90_TMA_LOAD_MULTICASTENS4_14ComposedLayoutINS4_7SwizzleILi3ELi4ELi3EEENS4_18smem_ptr_flag_bitsILi16EEENSU_INS5_IJNSA_ILi8EEESH_EEENS5_IJSH_SB_EEEEEEEvNS4_8identityENS4_13SM90_TMA_LOADES1C_vS1D_EENS_8epilogue10collective6detail29Sm90TmaWarpSpecializedAdapterINS1H_15DefaultEpilogueISJ_SK_SK_NS1G_6thread17LinearCombinationISJ_Li1EffLNS1L_9ScaleType4KindE0ELNS_15FloatRoundStyleE2ESJ_EENS1_15EpilogueDefaultEEEEEvvEEEEvNT_6ParamsE)
        .other          _ZN7cutlass13device_kernelINS_4gemm6kernel13GemmUniversalIN4cute5tupleIJiiiiEEENS1_10collective13CollectiveMmaINS1_34MainloopSm90TmaGmmaWarpSpecializedILi5ENS5_IJNS4_1CILi1EEENSA_ILi2EEESB_EEENS1_35KernelTmaWarpSpecializedCooperativeEEENS5_IJNSA_ILi256EEENSA_ILi64EEESH_EEENS_10bfloat16_tENS5_IJlSB_lEEESJ_SK_NS4_8TiledMMAINS4_8MMA_AtomIJNS4_4SM904GMMA27MMA_64x64x16_F32BF16BF16_SSILNSO_5MajorE0ELSQ_0ELNSO_7ScaleInE1ELSR_1EEEEEENS4_6LayoutINS5_IJSC_SB_SB_EEENS5_IJSB_NSA_ILi0EEESW_EEEEENS5_IJNS4_10UnderscoreESZ_SZ_EEEEENS4_23SM90_TMA_LOAD_MULTICASTENS4_14ComposedLayoutINS4_7SwizzleILi3ELi4ELi3EEENS4_18smem_ptr_flag_bitsILi16EEENSU_INS5_IJNSA_ILi8EEESH_EEENS5_IJSH_SB_EEEEEEEvNS4_8identityENS4_13SM90_TMA_LOADES1C_vS1D_EENS_8epilogue10collective6detail29Sm90TmaWarpSpecializedAdapterINS1H_15DefaultEpilogueISJ_SK_SK_NS1G_6thread17LinearCombinationISJ_Li1EffLNS1L_9ScaleType4KindE0ELNS_15FloatRoundStyleE2ESJ_EENS1_15EpilogueDefaultEEEEEvvEEEEvNT_6ParamsE,@"STO_CUDA_ENTRY STV_DEFAULT"
_ZN7cutlass13device_kernelINS_4gemm6kernel13GemmUniversalIN4cute5tupleIJiiiiEEENS1_10collective13CollectiveMmaINS1_34MainloopSm90TmaGmmaWarpSpecializedILi5ENS5_IJNS4_1CILi1EEENSA_ILi2EEESB_EEENS1_35KernelTmaWarpSpecializedCooperativeEEENS5_IJNSA_ILi256EEENSA_ILi64EEESH_EEENS_10bfloat16_tENS5_IJlSB_lEEESJ_SK_NS4_8TiledMMAINS4_8MMA_AtomIJNS4_4SM904GMMA27MMA_64x64x16_F32BF16BF16_SSILNSO_5MajorE0ELSQ_0ELNSO_7ScaleInE1ELSR_1EEEEEENS4_6LayoutINS5_IJSC_SB_SB_EEENS5_IJSB_NSA_ILi0EEESW_EEEEENS5_IJNS4_10UnderscoreESZ_SZ_EEEEENS4_23SM90_TMA_LOAD_MULTICASTENS4_14ComposedLayoutINS4_7SwizzleILi3ELi4ELi3EEENS4_18smem_ptr_flag_bitsILi16EEENSU_INS5_IJNSA_ILi8EEESH_EEENS5_IJSH_SB_EEEEEEEvNS4_8identityENS4_13SM90_TMA_LOADES1C_vS1D_EENS_8epilogue10collective6detail29Sm90TmaWarpSpecializedAdapterINS1H_15DefaultEpilogueISJ_SK_SK_NS1G_6thread17LinearCombinationISJ_Li1EffLNS1L_9ScaleType4KindE0ELNS_15FloatRoundStyleE2ESJ_EENS1_15EpilogueDefaultEEEEEvvEEEEvNT_6ParamsE:
[----:B------:R-:W0:Y:S01]  /*0000*/  LDC R1, c[0x0][0x28] ;  /* 0x00000a00ff017b82 */ /* 0x000e220000000800 */
[----:B------:R-:W1:Y:S01]  /*0010*/  S2R R18, SR_TID.X ;  /* 0x0000000000127919 */ /* 0x000e620000002100 */
[----:B------:R-:W-:Y:S01]  /*0020*/  ELECT P0, URZ, PT ;  /* 0x00000000003f782f */ /* 0x000fe20003800000 */
[----:B------:R-:W-:Y:S01]  /*0030*/  BSSY B0, `(.L_x_0) ;  /* 0x000000f000007945 */ /* 0x000fe20003800000 */
[--C-:B-1----:R-:W-:Y:S02]  /*0040*/  SHF.R.U32.HI R0, RZ, 0x5, R18.reuse ;  /* 0x00000005ff007819 */ /* 0x102fe40000011612 */
[----:B------:R-:W-:-:S03]  /*0050*/  SHF.R.U32.HI R3, RZ, 0x7, R18 ;  /* 0x00000007ff037819 */ /* 0x000fc60000011612 */
[----:B------:R-:W1:Y:S04]  /*0060*/  SHFL.IDX PT, R2, R0, RZ, 0x1f ;  /* 0x00001fff00027589 */ /* 0x000e6800000e0000 */
[----:B------:R2:W3:Y:S01]  /*0070*/  SHFL.IDX PT, R5, R3, RZ, 0x1f ;  /* 0x00001fff03057589 */ /* 0x0004e200000e0000 */
[----:B-1----:R-:W-:-:S13]  /*0080*/  ISETP.NE.OR P0, PT, R2, RZ, !P0 ;  /* 0x000000ff0200720c */ /* 0x002fda0004705670 */
[----:B0-23--:R-:W-:Y:S05]  /*0090*/  @P0 BRA `(.L_x_1) ;  /* 0x0000000000200947 */ /* 0x00dfea0003800000 */
[----:B------:R-:W-:Y:S02]  /*00a0*/  ULDC.64 UR4, c[0x0][0x198] ;  /* 0x0000660000047ab9 */ /* 0x000fe40000000a00 */
[----:B------:R-:W-:Y:S02]  /*00b0*/  UIADD3 UR6, UP0, UR4, 0xf0, URZ ;  /* 0x000000f004067890 */ /* 0x000fe4000ff1e03f */
[----:B------:R-:W-:Y:S02]  /*00c0*/  UIADD3 UR4, UP1, UR4, 0x1f0, URZ ;  /* 0x000001f004047890 */ /* 0x000fe4000ff3e03f */
[----:B------:R-:W-:Y:S02]  /*00d0*/  UIADD3.X UR7, URZ, UR5, URZ, UP0, !UPT ;  /* 0x000000053f077290 */ /* 0x000fe400087fe43f */
[----:B------:R-:W-:-:S07]  /*00e0*/  UIADD3.X UR5, URZ, UR5, URZ, UP1, !UPT ;  /* 0x000000053f057290 */ /* 0x000fce0008ffe43f */
[----:B------:R0:W-:Y:S02]  /*00f0*/  UTMACCTL.PF [UR6] ;  /* 0x00000000060079b9 */ /* 0x0001e40008040000 */
[----:B------:R0:W-:Y:S02]  /*0100*/  UTMACCTL.PF [UR4] ;  /* 0x00000000040079b9 */ /* 0x0001e40008040000 */
[----:B0-----:R-:W-:Y:S01]  /*0110*/  NOP ;  /* 0x0000000000007918 */ /* 0x001fe20000000000 */
.L_x_1:
[----:B------:R-:W-:Y:S05]  /*0120*/  BSYNC B0 ;  /* 0x0000000000007941 */ /* 0x000fea0003800000 */
.L_x_0:
[----:B------:R-:W0:Y:S02]  /*0130*/  SHFL.IDX PT, R3, R0, RZ, 0x1f ;  /* 0x00001fff00037589 */ /* 0x000e2400000e0000 */
[----:B0-----:R-:W-:-:S13]  /*0140*/  ISETP.NE.AND P0, PT, R3, RZ, PT ;  /* 0x000000ff0300720c */ /* 0x001fda0003f05270 */
[----:B------:R-:W-:Y:S05]  /*0150*/  @P0 BRA `(.L_x_2) ;  /* 0x0000000000600947 */ /* 0x000fea0003800000 */
[----:B------:R-:W0:Y:S01]  /*0160*/  S2UR UR8, SR_CgaCtaId ;  /* 0x00000000000879c3 */ /* 0x000e220000008800 */
[----:B------:R-:W-:Y:S01]  /*0170*/  UMOV UR4, 0x400 ;  /* 0x0000040000047882 */ /* 0x000fe20000000000 */
[----:B------:R-:W-:Y:S01]  /*0180*/  UMOV UR5, 0x1 ;  /* 0x0000000100057882 */ /* 0x000fe20000000000 */
[----:B------:R-:W-:Y:S01]  /*0190*/  UMOV UR6, 0x4 ;  /* 0x0000000400067882 */ /* 0x000fe20000000000 */
[----:B------:R-:W-:Y:S01]  /*01a0*/  ELECT P0, URZ, PT ;  /* 0x00000000003f782f */ /* 0x000fe20003800000 */
[----:B------:R-:W-:-:S04]  /*01b0*/  UIADD3 UR6, -UR6, 0x100000, URZ ;  /* 0x0010000006067890 */ /* 0x000fc8000fffe13f */
[----:B------:R-:W-:Y:S02]  /*01c0*/  USHF.L.U32 UR7, UR6, 0xb, URZ ;  /* 0x0000000b06077899 */ /* 0x000fe4000800063f */
[----:B------:R-:W-:Y:S02]  /*01d0*/  USHF.L.U32 UR6, UR6, 0x1, URZ ;  /* 0x0000000106067899 */ /* 0x000fe4000800063f */
[----:B0-----:R-:W-:Y:S02]  /*01e0*/  ULEA UR8, UR8, UR4, 0x18 ;  /* 0x0000000408087291 */ /* 0x001fe4000f8ec03f */
[----:B------:R-:W-:-:S04]  /*01f0*/  UIADD3 UR4, -UR5, 0x100000, URZ ;  /* 0x0010000005047890 */ /* 0x000fc8000fffe13f */
[----:B------:R-:W-:Y:S02]  /*0200*/  USHF.L.U32 UR5, UR4, 0xb, URZ ;  /* 0x0000000b04057899 */ /* 0x000fe4000800063f */
[----:B------:R-:W-:Y:S01]  /*0210*/  USHF.L.U32 UR4, UR4, 0x1, URZ ;  /* 0x0000000104047899 */ /* 0x000fe2000800063f */
[----:B------:R-:W0:Y:S11]  /*0220*/  FENCE.VIEW.ASYNC.S ;  /* 0x00000000000073c6 */ /* 0x000e360000000000 */
[----:B0-----:R0:W1:Y:S01]  /*0230*/  SYNCS.EXCH.64 URZ, [UR8], UR4 ;  /* 0x00000004083f75b2 */ /* 0x0010620008000100 */
[----:B------:R0:W2:Y:S01]  /*0240*/  SYNCS.EXCH.64 URZ, [UR8+0x28], UR6 ;  /* 0x00002806083f75b2 */ /* 0x0000a20008000100 */
[----:B------:R0:W3:Y:S01]  /*0250*/  SYNCS.EXCH.64 URZ, [UR8+0x8], UR4 ;  /* 0x00000804083f75b2 */ /* 0x0000e20008000100 */
[----:B------:R0:W4:Y:S01]  /*0260*/  SYNCS.EXCH.64 URZ, [UR8+0x30], UR6 ;  /* 0x00003006083f75b2 */ /* 0x0001220008000100 */
[----:B------:R0:W0:Y:S01]  /*0270*/  SYNCS.EXCH.64 URZ, [UR8+0x10], UR4 ;  /* 0x00001004083f75b2 */ /* 0x0000220008000100 */
[----:B------:R0:W0:Y:S01]  /*0280*/  SYNCS.EXCH.64 URZ, [UR8+0x38], UR6 ;  /* 0x00003806083f75b2 */ /* 0x0000220008000100 */
[----:B------:R0:W0:Y:S01]  /*0290*/  SYNCS.EXCH.64 URZ, [UR8+0x18], UR4 ;  /* 0x00001804083f75b2 */ /* 0x0000220008000100 */
[----:B------:R0:W0:Y:S01]  /*02a0*/  SYNCS.EXCH.64 URZ, [UR8+0x40], UR6 ;  /* 0x00004006083f75b2 */ /* 0x0000220008000100 */
[----:B------:R0:W0:Y:S01]  /*02b0*/  SYNCS.EXCH.64 URZ, [UR8+0x20], UR4 ;  /* 0x00002004083f75b2 */ /* 0x0000220008000100 */
[----:B------:R0:W0:Y:S01]  /*02c0*/  SYNCS.EXCH.64 URZ, [UR8+0x48], UR6 ;  /* 0x00004806083f75b2 */ /* 0x0000220008000100 */
[----:B------:R-:W-:Y:S01]  /*02d0*/  NOP ;  /* 0x0000000000007918 */ /* 0x000fe20000000000 */
.L_x_2:
[----:B------:R-:W5:Y:S01]  /*02e0*/  SHFL.IDX PT, R0, R0, RZ, 0x1f ;  /* 0x00001fff00007589 */ /* 0x000f6200000e0000 */
[----:B------:R-:W-:Y:S01]  /*02f0*/  SHF.R.S32.HI R7, RZ, 0x1f, R18 ;  /* 0x0000001fff077819 */ /* 0x000fe20000011412 */
[----:B0-----:R-:W0:Y:S01]  /*0300*/  S2UR UR8, SR_CTAID.X ;  /* 0x00000000000879c3 */ /* 0x001e220000002500 */
[----:B------:R-:W-:Y:S01]  /*0310*/  ELECT P0, URZ, PT ;  /* 0x00000000003f782f */ /* 0x000fe20003800000 */
[----:B------:R-:W1:Y:S01]  /*0320*/  S2R R4, SR_CTAID.Y ;  /* 0x0000000000047919 */ /* 0x000e620000002600 */
[----:B------:R-:W-:Y:S01]  /*0330*/  LEA.HI R7, R7, R18, RZ, 0x7 ;  /* 0x0000001207077211 */ /* 0x000fe200078f38ff */
[----:B------:R-:W-:Y:S01]  /*0340*/  ULDC UR4, c[0x0][0x154] ;  /* 0x0000550000047ab9 */ /* 0x000fe20000000800 */
[----:B------:R-:W-:Y:S01]  /*0350*/  SHF.R.S32.HI R8, RZ, 0x1f, R3 ;  /* 0x0000001fff087819 */ /* 0x000fe20000011403 */
[----:B------:R-:W-:Y:S01]  /*0360*/  NOP ;  /* 0x0000000000007918 */ /* 0x000fe20000000000 */
[----:B------:R-:W-:Y:S01]  /*0370*/  LOP3.LUT R7, R7, 0xffffff80, RZ, 0xc0, !PT ;  /* 0xffffff8007077812 */ /* 0x000fe200078ec0ff */
[----:B------:R-:W2:Y:S01]  /*0380*/  LDC R12, c[0x0][0x140] ;  /* 0x00005000ff0c7b82 */ /* 0x000ea20000000800 */
[----:B------:R-:W-:Y:S01]  /*0390*/  LEA.HI R8, R8, R3, RZ, 0x2 ;  /* 0x0000000308087211 */ /* 0x000fe200078f10ff */
[----:B------:R-:W-:-:S02]  /*03a0*/  NOP ;  /* 0x0000000000007918 */ /* 0x000fc40000000000 */
[----:B------:R-:W-:Y:S01]  /*03b0*/  IMAD.IADD R6, R18, 0x1, -R7 ;  /* 0x0000000112067824 */ /* 0x000fe200078e0a07 */
[----:B------:R-:W-:-:S03]  /*03c0*/  LOP3.LUT R8, R8, 0x3ffffffc, RZ, 0xc0, !PT ;  /* 0x3ffffffc08087812 */ /* 0x000fc600078ec0ff */
[----:B------:R-:W3:Y:S01]  /*03d0*/  LDC R10, c[0x0][0x144] ;  /* 0x00005100ff0a7b82 */ /* 0x000ee20000000800 */
[----:B------:R-:W-:Y:S02]  /*03e0*/  SHF.R.S32.HI R7, RZ, 0x1f, R6 ;  /* 0x0000001fff077819 */ /* 0x000fe40000011406 */
[----:B------:R-:W-:Y:S02]  /*03f0*/  LOP3.LUT P2, RZ, R6, 0x7, RZ, 0xc0, !PT ;  /* 0x0000000706ff7812 */ /* 0x000fe4000784c0ff */
[----:B------:R-:W-:Y:S01]  /*0400*/  LEA.HI R7, R7, R6, RZ, 0x3 ;  /* 0x0000000607077211 */ /* 0x000fe200078f18ff */
[----:B------:R-:W-:Y:S01]  /*0410*/  VIADD R6, R5, 0xffffffff ;  /* 0xffffffff05067836 */ /* 0x000fe20000000000 */
[----:B-----5:R-:W-:Y:S02]  /*0420*/  ISETP.NE.OR P0, PT, R0, RZ, !P0 ;  /* 0x000000ff0000720c */ /* 0x020fe40004705670 */
[--C-:B------:R-:W-:Y:S02]  /*0430*/  SHF.R.S32.HI R0, RZ, 0x3, R7.reuse ;  /* 0x00000003ff007819 */ /* 0x100fe40000011407 */
[----:B------:R-:W-:-:S02]  /*0440*/  SHF.R.S32.HI R7, RZ, 0x1f, R7 ;  /* 0x0000001fff077819 */ /* 0x000fc40000011407 */
[----:B------:R-:W-:Y:S02]  /*0450*/  ISETP.GE.U32.AND P5, PT, R6, 0x2, PT ;  /* 0x000000020600780c */ /* 0x000fe40003fa6070 */
[----:B------:R-:W-:Y:S02]  /*0460*/  LEA.HI R7, R7, R0, RZ, 0x2 ;  /* 0x0000000007077211 */ /* 0x000fe400078f10ff */
[----:B--2---:R-:W-:Y:S02]  /*0470*/  ISETP.EQ.U32.AND P3, PT, R12, 0x1, PT ;  /* 0x000000010c00780c */ /* 0x004fe40003f62070 */
[----:B-1----:R-:W-:Y:S01]  /*0480*/  I2FP.F32.U32 R9, R4 ;  /* 0x0000000400097245 */ /* 0x002fe20000201000 */
[----:B------:R-:W-:Y:S01]  /*0490*/  VOTEU.ALL UP0, P0 ;  /* 0x00000000003f7886 */ /* 0x000fe20000000000 */
[----:B------:R-:W-:Y:S01]  /*04a0*/  LOP3.LUT R7, R7, 0xfffffffc, RZ, 0xc0, !PT ;  /* 0xfffffffc07077812 */ /* 0x000fe200078ec0ff */
[----:B------:R-:W-:Y:S02]  /*04b0*/  VOTEU.ALL UP1, P0 ;  /* 0x00000000003f7886 */ /* 0x000fe40000020000 */
[----:B------:R-:W-:Y:S01]  /*04c0*/  FMUL R11, R9, UR4 ;  /* 0x00000004090b7c20 */ /* 0x000fe20008400000 */
[----:B------:R-:W-:Y:S01]  /*04d0*/  IMAD.IADD R9, R3, 0x1, -R8 ;  /* 0x0000000103097824 */ /* 0x000fe200078e0a08 */
[----:B0-----:R-:W-:Y:S01]  /*04e0*/  I2FP.F32.U32 R8, UR8 ;  /* 0x0000000800087c45 */ /* 0x001fe20008201000 */
[----:B------:R-:W-:Y:S01]  /*04f0*/  IMAD.IADD R0, R0, 0x1, -R7 ;  /* 0x0000000100007824 */ /* 0x000fe200078e0a07 */
[----:B------:R-:W0:Y:S01]  /*0500*/  @!UP0 S2UR UR7, SR_CgaCtaId ;  /* 0x00000000000789c3 */ /* 0x000e220000008800 */
[----:B------:R-:W-:Y:S01]  /*0510*/  ULDC UR4, c[0x0][0x150] ;  /* 0x0000540000047ab9 */ /* 0x000fe20000000800 */
[----:B------:R-:W1:Y:S01]  /*0520*/  F2I.U32.TRUNC.NTZ R11, R11 ;  /* 0x0000000b000b7305 */ /* 0x000e62000020f000 */
[----:B------:R-:W-:Y:S01]  /*0530*/  FMUL R8, R8, UR4 ;  /* 0x0000000408087c20 */ /* 0x000fe20008400000 */
[----:B------:R-:W-:Y:S01]  /*0540*/  SHF.R.S32.HI R3, RZ, 0x1f, R2 ;  /* 0x0000001fff037819 */ /* 0x000fe20000011402 */
[----:B------:R-:W-:Y:S01]  /*0550*/  IMAD R9, R9, 0x4, R0 ;  /* 0x0000000409097824 */ /* 0x000fe200078e0200 */
[----:B------:R-:W-:Y:S01]  /*0560*/  UMOV UR4, 0x20 ;  /* 0x0000002000047882 */ /* 0x000fe20000000000 */
[----:B------:R-:W-:Y:S01]  /*0570*/  @!UP0 UMOV UR6, 0x400 ;  /* 0x0000040000068882 */ /* 0x000fe20000000000 */
[----:B------:R-:W2:Y:S01]  /*0580*/  LDC R7, c[0x0][0x148] ;  /* 0x00005200ff077b82 */ /* 0x000ea20000000800 */
[----:B------:R-:W-:Y:S01]  /*0590*/  LEA.HI R3, R3, R2, RZ, 0x2 ;  /* 0x0000000203037211 */ /* 0x000fe200078f10ff */
[----:B------:R-:W5:Y:S01]  /*05a0*/  F2I.U32.TRUNC.NTZ R8, R8 ;  /* 0x0000000800087305 */ /* 0x000f62000020f000 */
[----:B------:R-:W-:Y:S01]  /*05b0*/  IMAD.SHL.U32 R22, R9, 0x4, RZ ;  /* 0x0000000409167824 */ /* 0x000fe200078e00ff */
[----:B------:R-:W-:-:S04]  /*05c0*/  @!UP0 UIADD3 UR4, -UR4, 0x100000, URZ ;  /* 0x0010000004048890 */ /* 0x000fc8000fffe13f */
[----:B------:R-:W-:Y:S02]  /*05d0*/  @!UP0 USHF.L.U32 UR5, UR4, 0xb, URZ ;  /* 0x0000000b04058899 */ /* 0x000fe4000800063f */
[----:B------:R-:W-:Y:S01]  /*05e0*/  @!UP0 USHF.L.U32 UR4, UR4, 0x1, URZ ;  /* 0x0000000104048899 */ /* 0x000fe2000800063f */
[----:B------:R-:W-:Y:S02]  /*05f0*/  LOP3.LUT R3, R3, 0xfffffffc, RZ, 0xc0, !PT ;  /* 0xfffffffc03037812 */ /* 0x000fe400078ec0ff */
[----:B------:R-:W-:Y:S01]  /*0600*/  LOP3.LUT R22, R9, 0xc, R22, 0x78, !PT ;  /* 0x0000000c09167812 */ /* 0x000fe200078e7816 */
[----:B-1----:R-:W-:Y:S02]  /*0610*/  IMAD.MOV R21, RZ, RZ, -R11 ;  /* 0x000000ffff157224 */ /* 0x002fe400078e0a0b */
[----:B------:R-:W-:Y:S01]  /*0620*/  IMAD.IADD R0, R2, 0x1, -R3 ;  /* 0x0000000102007824 */ /* 0x000fe200078e0a03 */
[----:B0-----:R-:W-:Y:S01]  /*0630*/  @!UP0 ULEA UR6, UR7, UR6, 0x18 ;  /* 0x0000000607068291 */ /* 0x001fe2000f8ec03f */
[----:B-----5:R-:W-:-:S03]  /*0640*/  IMAD.MOV R3, RZ, RZ, -R8 ;  /* 0x000000ffff037224 */ /* 0x020fc600078e0a08 */
[----:B------:R-:W-:Y:S01]  /*0650*/  ISETP.NE.AND P1, PT, R0, 0x3, PT ;  /* 0x000000030000780c */ /* 0x000fe20003f25270 */
[----:B------:R-:W-:Y:S01]  /*0660*/  VOTEU.ALL UP0, P0 ;  /* 0x00000000003f7886 */ /* 0x000fe20000000000 */
[----:B------:R-:W-:Y:S01]  /*0670*/  ISETP.LT.U32.AND P0, PT, R22, 0x2, !P2 ;  /* 0x000000021600780c */ /* 0x000fe20005701070 */
[----:B---3--:R-:W-:Y:S01]  /*0680*/  IMAD R3, R10, R3, UR8 ;  /* 0x000000080a037e24 */ /* 0x008fe2000f8e0203 */
[----:B------:R-:W-:Y:S01]  /*0690*/  ISETP.EQ.OR P1, PT, R0, RZ, !P1 ;  /* 0x000000ff0000720c */ /* 0x000fe20004f22670 */
[----:B--2---:R-:W-:Y:S01]  /*06a0*/  IMAD R9, R7, R21, R4 ;  /* 0x0000001507097224 */ /* 0x004fe200078e0204 */
[C---:B------:R-:W-:Y:S02]  /*06b0*/  ISETP.NE.AND P2, PT, R5.reuse, RZ, PT ;  /* 0x000000ff0500720c */ /* 0x040fe40003f45270 */
[----:B------:R-:W-:Y:S01]  /*06c0*/  ISETP.EQ.AND P1, PT, R5, RZ, P1 ;  /* 0x000000ff0500720c */ /* 0x000fe20000f22270 */
[----:B------:R-:W0:Y:S02]  /*06d0*/  FENCE.VIEW.ASYNC.S ;  /* 0x00000000000073c6 */ /* 0x000e240000000000 */
[----:B0-----:R0:W1:Y:S01]  /*06e0*/  @!UP0 SYNCS.EXCH.64 URZ, [UR6+0x60], UR4 ;  /* 0x00006004063f85b2 */ /* 0x0010620008000100 */
[----:B------:R-:W-:-:S02]  /*06f0*/  ISETP.NE.AND P4, PT, R9, R22, PT ;  /* 0x000000160900720c */ /* 0x000fc40003f85270 */
[----:B------:R-:W-:Y:S02]  /*0700*/  SEL R19, RZ, 0x1, !P1 ;  /* 0x00000001ff137807 */ /* 0x000fe40004800000 */
[----:B------:R-:W-:Y:S02]  /*0710*/  ISETP.EQ.OR P4, PT, R3, RZ, !P4 ;  /* 0x000000ff0300720c */ /* 0x000fe40006782670 */
[----:B------:R-:W-:Y:S02]  /*0720*/  SEL R19, R19, 0x2, P5 ;  /* 0x0000000213137807 */ /* 0x000fe40002800000 */
[----:B------:R-:W-:-:S04]  /*0730*/  PLOP3.LUT P0, PT, P0, P4, PT, 0x80, 0x0 ;  /* 0x000000000000781c */ /* 0x000fc80000709070 */
[----:B------:R-:W-:Y:S01]  /*0740*/  P2R R102, PR, RZ, 0x1 ;  /* 0x00000001ff667803 */ /* 0x000fe20000000000 */
[----:B------:R0:W2:Y:S01]  /*0750*/  @!UP1 SYNCS.EXCH.64 URZ, [UR6+0x68], UR4 ;  /* 0x00006804063f95b2 */ /* 0x0000a20008000100 */
[----:B------:R-:W-:Y:S01]  /*0760*/  NOP ;  /* 0x0000000000007918 */ /* 0x000fe20000000000 */
[----:B------:R-:W-:Y:S06]  /*0770*/  @!P3 BRA `(.L_x_3) ;  /* 0x000000000008b947 */ /* 0x000fec0003800000 */
[----:B-12-4-:R-:W-:Y:S01]  /*0780*/  UCGABAR_ARV ;  /* 0x00000000000079c7 */ /* 0x016fe20008000000 */
[----:B------:R-:W-:Y:S05]  /*0790*/  BRA `(.L_x_4) ;  /* 0x0000000000047947 */ /* 0x000fea0003800000 */
.L_x_3:
[----:B-12-4-:R-:W-:Y:S01]  /*07a0*/  NOP ;  /* 0x0000000000007918 */ /* 0x016fe20000000000 */
.L_x_4:
[----:B------:R-:W1:Y:S01]  /*07b0*/  LDC R2, c[0x0][0x65c] ;  /* 0x00019700ff027b82 */ /* 0x000e620000000800 */
[----:B------:R-:W-:Y:S01]  /*07c0*/  LOP3.LUT R5, R5, 0xffffefff, RZ, 0xc0, !PT ;  /* 0xffffefff05057812 */ /* 0x000fe200078ec0ff */
[----:B------:R-:W-:Y:S02]  /*07d0*/  IMAD.U32 R8, RZ, RZ, UR8 ;  /* 0x00000008ff087e24 */ /* 0x000fe4000f8e00ff */
[----:B------:R-:W-:Y:S01]  /*07e0*/  IMAD.MOV.U32 R9, RZ, RZ, RZ ;  /* 0x000000ffff097224 */ /* 0x000fe200078e00ff */
[----:B-1----:R-:W-:-:S13]  /*07f0*/  ISETP.NE.AND P1, PT, R2, 0x1, PT ;  /* 0x000000010200780c */ /* 0x002fda0003f25270 */
[----:B------:R-:W1:Y:S01]  /*0800*/  @P1 LDC R17, c[0x0][0x10] ;  /* 0x00000400ff111b82 */ /* 0x000e620000000800 */
[----:B------:R-:W-:Y:S01]  /*0810*/  @P1 LOP3.LUT R5, R5, 0x1000, RZ, 0xfc, !PT ;  /* 0x0000100005051812 */ /* 0x000fe200078efcff */
[----:B------:R-:W-:Y:S02]  /*0820*/  @P1 IMAD.MOV.U32 R5, RZ, RZ, RZ ;  /* 0x000000ffff051224 */ /* 0x000fe400078e00ff */
[----:B------:R-:W-:-:S04]  /*0830*/  @P1 IMAD.MOV.U32 R13, RZ, RZ, RZ ;  /* 0x000000ffff0d1224 */ /* 0x000fc800078e00ff */
[----:B------:R-:W2:Y:S01]  /*0840*/  @!P1 LDC R11, c[0x0][0xc] ;  /* 0x00000300ff0b9b82 */ /* 0x000ea20000000800 */
[----:B-1----:R-:W-:-:S04]  /*0850*/  @P1 IMAD.WIDE.U32 R16, R17, UR8, R4 ;  /* 0x0000000811101c25 */ /* 0x002fc8000f8e0004 */
[----:B------:R-:W-:Y:S02]  /*0860*/  @P1 IMAD.IADD R17, R17, 0x1, R13 ;  /* 0x0000000111111824 */ /* 0x000fe400078e020d */
[----:B--2---:R-:W-:-:S04]  /*0870*/  @!P1 IMAD.WIDE.U32 R8, R4, R11, R8 ;  /* 0x0000000b04089225 */ /* 0x004fc800078e0008 */
[----:B------:R-:W-:Y:S02]  /*0880*/  @!P1 IMAD.MOV.U32 R16, RZ, RZ, R8 ;  /* 0x000000ffff109224 */ /* 0x000fe400078e0008 */
[----:B------:R-:W-:Y:S01]  /*0890*/  @!P1 IMAD.MOV.U32 R17, RZ, RZ, R9 ;  /* 0x000000ffff119224 */ /* 0x000fe200078e0009 */
[----:B------:R-:W-:Y:S06]  /*08a0*/  @!P3 BRA `(.L_x_5) ;  /* 0x00000000000cb947 */ /* 0x000fec0003800000 */
[----:B------:R-:W-:Y:S01]  /*08b0*/  UCGABAR_WAIT ;  /* 0x0000000000007dc7 */ /* 0x000fe20008000000 */
[----:B------:R-:W-:Y:S01]  /*08c0*/  CCTL.IVALL ;  /* 0x00000000ff00798f */ /* 0x000fe20002000000 */
[----:B------:R-:W-:Y:S05]  /*08d0*/  BRA `(.L_x_6) ;  /* 0x0000000000047947 */ /* 0x000fea0003800000 */
.L_x_5:
[----:B------:R-:W-:Y:S06]  /*08e0*/  BAR.SYNC.DEFER_BLOCKING 0x0 ;  /* 0x0000000000007b1d */ /* 0x000fec0000010000 */
.L_x_6:
[----:B------:R-:W-:Y:S05]  /*08f0*/  @!P2 BRA `(.L_x_7) ;  /* 0x0000006c0030a947 */ /* 0x000fea0003800000 */
[----:B------:R-:W-:-:S13]  /*0900*/  ISETP.GT.U32.AND P0, PT, R6, 0x1, PT ;  /* 0x000000010600780c */ /* 0x000fda0003f04070 */
[----:B0-----:R-:W-:Y:S05]  /*0910*/  @P0 EXIT ;  /* 0x000000000000094d */ /* 0x001fea0003800000 */
[----:B------:R-:W-:Y:S01]  /*0920*/  ULDC.64 UR4, c[0x0][0x650] ;  /* 0x0001940000047ab9 */ /* 0x000fe20000000a00 */
[----:B------:R-:W-:Y:S01]  /*0930*/  PRMT R0, RZ, 0x7610, R0 ;  /* 0x00007610ff007816 */ /* 0x000fe20000000000 */
[----:B------:R-:W-:Y:S01]  /*0940*/  IMAD.MOV.U32 R98, RZ, RZ, -0x1 ;  /* 0xffffffffff627424 */ /* 0x000fe200078e00ff */
[----:B------:R-:W-:Y:S01]  /*0950*/  ISETP.GE.U32.AND P0, PT, R16, UR4, PT ;  /* 0x0000000410007c0c */ /* 0x000fe2000bf06070 */
[----:B------:R-:W-:Y:S02]  /*0960*/  IMAD.MOV.U32 R90, RZ, RZ, -0x1 ;  /* 0xffffffffff5a7424 */ /* 0x000fe400078e00ff */
[----:B------:R-:W-:Y:S01]  /*0970*/  IMAD.MOV.U32 R23, RZ, RZ, -0x1 ;  /* 0xffffffffff177424 */ /* 0x000fe200078e00ff */
[----:B------:R-:W-:-:S13]  /*0980*/  ISETP.GE.U32.AND.EX P0, PT, R17, UR5, PT, P0 ;  /* 0x0000000511007c0c */ /* 0x000fda000bf06100 */
[----:B------:R-:W-:Y:S05]  /*0990*/  @P0 BRA `(.L_x_8) ;  /* 0x00000004002c0947 */ /* 0x000fea0003800000 */
[----:B------:R-:W0:Y:S01]  /*09a0*/  LDC.64 R24, c[0x0][0x628] ;  /* 0x00018a00ff187b82 */ /* 0x000e220000000a00 */
[----:B------:R-:W-:Y:S02]  /*09b0*/  IMAD.MOV.U32 R8, RZ, RZ, R16 ;  /* 0x000000ffff087224 */ /* 0x000fe400078e0010 */
[----:B------:R-:W-:-:S05]  /*09c0*/  IMAD.MOV.U32 R9, RZ, RZ, R17 ;  /* 0x000000ffff097224 */ /* 0x000fca00078e0011 */
[----:B------:R-:W1:Y:S08]  /*09d0*/  LDC R0, c[0x0][0x630] ;  /* 0x00018c00ff007b82 */ /* 0x000e700000000800 */
[----:B------:R-:W2:Y:S01]  /*09e0*/  LDC.64 R26, c[0x0][0x620] ;  /* 0x00018800ff1a7b82 */ /* 0x000ea20000000a00 */
[----:B0-----:R-:W-:-:S04]  /*09f0*/  ISETP.NE.U32.AND P0, PT, R24, RZ, PT ;  /* 0x000000ff1800720c */ /* 0x001fc80003f05070 */
[----:B------:R-:W-:-:S13]  /*0a00*/  ISETP.NE.AND.EX P0, PT, R25, RZ, PT, P0 ;  /* 0x000000ff1900720c */ /* 0x000fda0003f05300 */
[----:B-12---:R-:W-:Y:S05]  /*0a10*/  @!P0 BRA `(.L_x_9) ;  /* 0x0000000000288947 */ /* 0x006fea0003800000 */
[----:B------:R-:W0:Y:S02]  /*0a20*/  LDC R13, c[0x0][0x634] ;  /* 0x00018d00ff0d7b82 */ /* 0x000e240000000800 */
[----:B0-----:R-:W-:-:S05]  /*0a30*/  IADD3 R13, P0, R16, R13, RZ ;  /* 0x0000000d100d7210 */ /* 0x001fca0007f1e0ff */
[----:B------:R-:W-:-:S04]  /*0a40*/  IMAD.X R15, RZ, RZ, R17, P0 ;  /* 0x000000ffff0f7224 */ /* 0x000fc800000e0611 */
[----:B------:R-:W-:-:S04]  /*0a50*/  IMAD.WIDE.U32 R8, R15, R24, RZ ;  /* 0x000000180f087225 */ /* 0x000fc800078e00ff */
[----:B------:R-:W-:-:S04]  /*0a60*/  IMAD.WIDE.U32 R10, P0, R13, R25, R8 ;  /* 0x000000190d0a7225 */ /* 0x000fc80007800008 */
[----:B------:R-:W-:-:S04]  /*0a70*/  IMAD.WIDE.U32 R8, R13, R24, RZ ;  /* 0x000000180d087225 */ /* 0x000fc800078e00ff */
[----:B------:R-:W-:Y:S01]  /*0a80*/  IMAD.X R13, RZ, RZ, RZ, P0 ;  /* 0x000000ffff0d7224 */ /* 0x000fe200000e06ff */
[----:B------:R-:W-:Y:S01]  /*0a90*/  IADD3 RZ, P0, R9, R10, RZ ;  /* 0x0000000a09ff7210 */ /* 0x000fe20007f1e0ff */
[----:B------:R-:W-:-:S04]  /*0aa0*/  IMAD.MOV.U32 R12, RZ, RZ, R11 ;  /* 0x000000ffff0c7224 */ /* 0x000fc800078e000b */
[----:B------:R-:W-:-:S08]  /*0ab0*/  IMAD.WIDE.U32.X R8, R15, R25, R12, P0 ;  /* 0x000000190f087225 */ /* 0x000fd000000e040c */
.L_x_9:
[----:B------:R-:W0:Y:S01]  /*0ac0*/  LDC.64 R24, c[0x0][0x640] ;  /* 0x00019000ff187b82 */ /* 0x000e220000000a00 */
[-CC-:B------:R-:W-:Y:S01]  /*0ad0*/  SHF.R.U64 R28, R8, R0.reuse, R9.reuse ;  /* 0x00000000081c7219 */ /* 0x180fe20000001209 */
[----:B------:R-:W-:Y:S01]  /*0ae0*/  IMAD R30, R7, R21, R4 ;  /* 0x00000015071e7224 */ /* 0x000fe200078e0204 */
[----:B------:R-:W-:Y:S01]  /*0af0*/  SHF.R.U32.HI R0, RZ, R0, R9 ;  /* 0x00000000ff007219 */ /* 0x000fe20000011609 */
[----:B------:R-:W-:Y:S01]  /*0b00*/  IMAD.MOV.U32 R21, RZ, RZ, 0x1 ;  /* 0x00000001ff157424 */ /* 0x000fe200078e00ff */
[----:B------:R-:W-:-:S03]  /*0b10*/  IADD3 R5, P0, RZ, -R28, RZ ;  /* 0x8000001cff057210 */ /* 0x000fc60007f1e0ff */
[----:B------:R-:W1:Y:S02]  /*0b20*/  LDC R6, c[0x0][0x618] ;  /* 0x00018600ff067b82 */ /* 0x000e640000000800 */
[----:B------:R-:W-:-:S04]  /*0b30*/  IMAD.X R9, RZ, RZ, ~R0, P0 ;  /* 0x000000ffff097224 */ /* 0x000fc800000e0e00 */
[-C--:B------:R-:W-:Y:S02]  /*0b40*/  IMAD R0, R9, R26.reuse, RZ ;  /* 0x0000001a09007224 */ /* 0x080fe400078e02ff */
[----:B------:R-:W2:Y:S01]  /*0b50*/  LDC R11, c[0x0][0x608] ;  /* 0x00018200ff0b7b82 */ /* 0x000ea20000000800 */
[----:B------:R-:W-:-:S04]  /*0b60*/  IMAD.WIDE.U32 R8, R5, R26, R16 ;  /* 0x0000001a05087225 */ /* 0x000fc800078e0010 */
[----:B------:R-:W-:-:S03]  /*0b70*/  IMAD R5, R5, R27, R0 ;  /* 0x0000001b05057224 */ /* 0x000fc600078e0200 */
[----:B------:R-:W3:Y:S01]  /*0b80*/  LDC R12, c[0x0][0x658] ;  /* 0x00019600ff0c7b82 */ /* 0x000ee20000000800 */
[----:B0-----:R-:W-:Y:S01]  /*0b90*/  ISETP.NE.U32.AND P0, PT, R24, RZ, PT ;  /* 0x000000ff1800720c */ /* 0x001fe20003f05070 */
[----:B------:R-:W-:Y:S02]  /*0ba0*/  IMAD.IADD R5, R9, 0x1, R5 ;  /* 0x0000000109057824 */ /* 0x000fe400078e0205 */
[----:B------:R-:W-:Y:S01]  /*0bb0*/  IMAD.MOV.U32 R9, RZ, RZ, -0x1 ;  /* 0xffffffffff097424 */ /* 0x000fe200078e00ff */
[----:B------:R-:W-:-:S03]  /*0bc0*/  ISETP.NE.AND.EX P0, PT, R25, RZ, PT, P0 ;  /* 0x000000ff1900720c */ /* 0x000fc60003f05300 */
[----:B------:R-:W0:Y:S01]  /*0bd0*/  LDC R15, c[0x0][0x600] ;  /* 0x00018000ff0f7b82 */ /* 0x000e220000000800 */
[-CC-:B-1----:R-:W-:Y:S02]  /*0be0*/  SHF.R.U64 R13, R8, R6.reuse, R5.reuse ;  /* 0x00000006080d7219 */ /* 0x182fe40000001205 */
[----:B------:R-:W-:-:S05]  /*0bf0*/  SHF.R.U32.HI R0, RZ, R6, R5 ;  /* 0x00000006ff007219 */ /* 0x000fca0000011605 */
[----:B------:R-:W1:Y:S01]  /*0c00*/  LDC R14, c[0x0][0x648] ;  /* 0x00019200ff0e7b82 */ /* 0x000e620000000800 */
[-CC-:B--2---:R-:W-:Y:S02]  /*0c10*/  SHF.R.U64 R27, R13, R11.reuse, R0.reuse ;  /* 0x0000000b0d1b7219 */ /* 0x184fe40000001200 */
[----:B------:R-:W-:-:S05]  /*0c20*/  SHF.R.U32.HI R5, RZ, R11, R0 ;  /* 0x0000000bff057219 */ /* 0x000fca0000011600 */
[----:B------:R-:W2:Y:S01]  /*0c30*/  LDC R20, c[0x0][0x638] ;  /* 0x00018e00ff147b82 */ /* 0x000ea20000000800 */
[-CC-:B---3--:R-:W-:Y:S02]  /*0c40*/  SHF.R.U64 R26, R27, R12.reuse, R5.reuse ;  /* 0x0000000c1b1a7219 */ /* 0x188fe40000001205 */
[-C--:B------:R-:W-:Y:S02]  /*0c50*/  SHF.L.U32 R0, R9, R12.reuse, RZ ;  /* 0x0000000c09007219 */ /* 0x080fe400000006ff */
[----:B------:R-:W-:Y:S01]  /*0c60*/  SHF.R.U32.HI R5, RZ, R12, R5 ;  /* 0x0000000cff057219 */ /* 0x000fe20000011605 */
[----:B------:R-:W-:Y:S01]  /*0c70*/  IMAD.MOV.U32 R4, RZ, RZ, R26 ;  /* 0x000000ffff047224 */ /* 0x000fe200078e001a */
[----:B------:R-:W-:Y:S01]  /*0c80*/  LOP3.LUT R10, RZ, R0, RZ, 0x33, !PT ;  /* 0x00000000ff0a7212 */ /* 0x000fe200078e33ff */
[----:B------:R-:W3:Y:S01]  /*0c90*/  LDC R23, c[0x0][0x610] ;  /* 0x00018400ff177b82 */ /* 0x000ee20000000800 */
[----:B------:R-:W-:Y:S05]  /*0ca0*/  @!P0 BRA `(.L_x_10) ;  /* 0x0000000000288947 */ /* 0x000fea0003800000 */
[----:B------:R-:W4:Y:S02]  /*0cb0*/  LDC R9, c[0x0][0x64c] ;  /* 0x00019300ff097b82 */ /* 0x000f240000000800 */
[----:B----4-:R-:W-:-:S05]  /*0cc0*/  IADD3 R9, P0, R26, R9, RZ ;  /* 0x000000091a097210 */ /* 0x010fca0007f1e0ff */
        /* <DEDUP_REMOVED lines=8> */
.L_x_10:
[----:B-1----:R-:W-:Y:S01]  /*0d50*/  SHF.R.U64 R4, R4, R14, R5 ;  /* 0x0000000e04047219 */ /* 0x002fe20000001205 */
[----:B0-----:R-:W-:Y:S01]  /*0d60*/  VIADD R6, R15, 0xffffffff ;  /* 0xffffffff0f067836 */ /* 0x001fe20000000000 */
[----:B------:R-:W-:Y:S02]  /*0d70*/  SHF.L.U32 R0, R21, R12, RZ ;  /* 0x0000000c15007219 */ /* 0x000fe400000006ff */
[----:B------:R-:W-:Y:S01]  /*0d80*/  LOP3.LUT R5, R27, R10, RZ, 0xc0, !PT ;  /* 0x0000000a1b057212 */ /* 0x000fe200078ec0ff */
[----:B------:R-:W-:Y:S01]  /*0d90*/  IMAD.MOV R7, RZ, RZ, -R4 ;  /* 0x000000ffff077224 */ /* 0x000fe200078e0a04 */
[----:B------:R-:W-:Y:S02]  /*0da0*/  SEL R3, R3, R30, !P1 ;  /* 0x0000001e03037207 */ /* 0x000fe40004800000 */
[----:B------:R-:W-:Y:S01]  /*0db0*/  LOP3.LUT R6, R13, R6, RZ, 0xc0, !PT ;  /* 0x000000060d067212 */ /* 0x000fe200078ec0ff */
[----:B------:R-:W-:Y:S02]  /*0dc0*/  IMAD R4, R0, R4, R5 ;  /* 0x0000000400047224 */ /* 0x000fe400078e0205 */
[----:B--2---:R-:W-:-:S02]  /*0dd0*/  IMAD R0, R7, R20, R26 ;  /* 0x0000001407007224 */ /* 0x004fc400078e021a */
[----:B---3--:R-:W-:Y:S02]  /*0de0*/  IMAD R3, R4, R23, R3 ;  /* 0x0000001704037224 */ /* 0x008fe400078e0203 */
[----:B------:R-:W-:Y:S02]  /*0df0*/  IMAD R98, R0, R15, R6 ;  /* 0x0000000f00627224 */ /* 0x000fe400078e0206 */
[----:B------:R-:W-:Y:S02]  /*0e00*/  IMAD.MOV.U32 R4, RZ, RZ, 0x1 ;  /* 0x00000001ff047424 */ /* 0x000fe400078e00ff */
[----:B------:R-:W-:Y:S01]  /*0e10*/  IMAD.MOV.U32 R23, RZ, RZ, R28 ;  /* 0x000000ffff177224 */ /* 0x000fe200078e001c */
[----:B------:R-:W-:Y:S02]  /*0e20*/  SEL R90, R98, R3, !P1 ;  /* 0x00000003625a7207 */ /* 0x000fe40004800000 */
[----:B------:R-:W-:Y:S02]  /*0e30*/  PRMT R0, R4, 0x7610, R0 ;  /* 0x0000761004007816 */ /* 0x000fe40000000000 */
[----:B------:R-:W-:-:S07]  /*0e40*/  SEL R98, R3, R98, !P1 ;  /* 0x0000006203627207 */ /* 0x000fce0004800000 */
.L_x_8:
[----:B------:R-:W-:-:S08]  /*0e50*/  NOP ;  /* 0x0000000000007918 */ /* 0x000fd00000000000 */
[----:B------:R-:W0:Y:S02]  /*0e60*/  USETMAXREG.TRY_ALLOC.CTAPOOL UP0, 0xe8 ;  /* 0x000000e8000079c8 */ /* 0x000e240008000600 */
[----:B0-----:R-:W-:-:S13]  /*0e70*/  PLOP3.LUT P0, PT, PT, PT, UP0, 0x80, 0x0 ;  /* 0x000000000000781c */ /* 0x001fda0003f0f008 */
[----:B------:R-:W-:Y:S05]  /*0e80*/  @!P0 BRA `(.L_x_8) ;  /* 0xfffffffc00f08947 */ /* 0x000fea000383ffff */
[----:B------:R-:W-:Y:S01]  /*0e90*/  ULDC.64 UR4, c[0x0][0x598] ;  /* 0x0001660000047ab9 */ /* 0x000fe20000000a00 */
[----:B------:R-:W-:Y:S01]  /*0ea0*/  ULDC.64 UR36, c[0x0][0x208] ;  /* 0x0000820000247ab9 */ /* 0x000fe20000000a00 */
[----:B------:R-:W-:-:S04]  /*0eb0*/  ISETP.NE.U32.AND P0, PT, RZ, UR4, PT ;  /* 0x00000004ff007c0c */ /* 0x000fc8000bf05070 */
[----:B------:R-:W-:-:S13]  /*0ec0*/  ISETP.NE.AND.EX P0, PT, RZ, UR5, PT, P0 ;  /* 0x00000005ff007c0c */ /* 0x000fda000bf05300 */
[----:B------:R-:W-:Y:S05]  /*0ed0*/  @!P0 BRA `(.L_x_11) ;  /* 0x00000000001c8947 */ /* 0x000fea0003800000 */
[----:B------:R-:W0:Y:S02]  /*0ee0*/  LDC.64 R4, c[0x0][0x598] ;  /* 0x00016600ff047b82 */ /* 0x000e240000000a00 */
[----:B0-----:R-:W2:Y:S02]  /*0ef0*/  LDG.E.64 R4, desc[UR36][R4.64] ;  /* 0x0000002404047981 */ /* 0x001ea4000c1e1b00 */
[----:B--2---:R-:W-:-:S04]  /*0f00*/  ISETP.NE.U32.AND P0, PT, R4, RZ, PT ;  /* 0x000000ff0400720c */ /* 0x004fc80003f05070 */
[----:B------:R-:W-:-:S13]  /*0f10*/  ISETP.NE.AND.EX P0, PT, R5, RZ, PT, P0 ;  /* 0x000000ff0500720c */ /* 0x000fda0003f05300 */
[----:B------:R-:W-:Y:S05]  /*0f20*/  @!P0 BRA `(.L_x_11) ;  /* 0x0000000000088947 */ /* 0x000fea0003800000 */
[----:B------:R0:W5:Y:S01]  /*0f30*/  LD.E R88, desc[UR36][R4.64] ;  /* 0x0000002404587980 */ /* 0x000162000c101900 */
[----:B------:R-:W-:Y:S05]  /*0f40*/  BRA `(.L_x_12) ;  /* 0x0000000000247947 */ /* 0x000fea0003800000 */
.L_x_11:
[----:B------:R-:W-:Y:S02]  /*0f50*/  ULDC.64 UR4, c[0x0][0x588] ;  /* 0x0001620000047ab9 */ /* 0x000fe40000000a00 */
[----:B------:R-:W-:-:S04]  /*0f60*/  ISETP.NE.U32.AND P0, PT, RZ, UR4, PT ;  /* 0x00000004ff007c0c */ /* 0x000fc8000bf05070 */
[----:B------:R-:W-:-:S13]  /*0f70*/  ISETP.NE.AND.EX P0, PT, RZ, UR5, PT, P0 ;  /* 0x00000005ff007c0c */ /* 0x000fda000bf05300 */
[----:B------:R-:W-:Y:S05]  /*0f80*/  @!P0 BRA `(.L_x_13) ;  /* 0x00000000000c8947 */ /* 0x000fea0003800000 */
[----:B------:R-:W0:Y:S02]  /*0f90*/  LDC.64 R88, c[0x0][0x588] ;  /* 0x00016200ff587b82 */ /* 0x000e240000000a00 */
[----:B0-----:R1:W5:Y:S01]  /*0fa0*/  LDG.E R88, desc[UR36][R88.64] ;  /* 0x0000002458587981 */ /* 0x001362000c1e1900 */
[----:B------:R-:W-:Y:S05]  /*0fb0*/  BRA `(.L_x_12) ;  /* 0x0000000000087947 */ /* 0x000fea0003800000 */
.L_x_13:
[----:B------:R-:W-:Y:S02]  /*0fc0*/  ULDC UR4, c[0x0][0x580] ;  /* 0x0001600000047ab9 */ /* 0x000fe40000000800 */
[----:B------:R-:W-:-:S07]  /*0fd0*/  IMAD.U32 R88, RZ, RZ, UR4 ;  /* 0x00000004ff587e24 */ /* 0x000fce000f8e00ff */
.L_x_12:
[----:B------:R-:W-:Y:S02]  /*0fe0*/  ULDC.64 UR4, c[0x0][0x5a0] ;  /* 0x0001680000047ab9 */ /* 0x000fe40000000a00 */
[----:B------:R-:W-:-:S04]  /*0ff0*/  ISETP.NE.U32.AND P0, PT, RZ, UR4, PT ;  /* 0x00000004ff007c0c */ /* 0x000fc8000bf05070 */
[----:B------:R-:W-:-:S13]  /*1000*/  ISETP.NE.AND.EX P0, PT, RZ, UR5, PT, P0 ;  /* 0x00000005ff007c0c */ /* 0x000fda000bf05300 */
[----:B------:R-:W-:Y:S05]  /*1010*/  @!P0 BRA `(.L_x_14) ;  /* 0x00000000001c8947 */ /* 0x000fea0003800000 */
[----:B0-----:R-:W0:Y:S02]  /*1020*/  LDC.64 R4, c[0x0][0x5a0] ;  /* 0x00016800ff047b82 */ /* 0x001e240000000a00 */
[----:B0-----:R-:W2:Y:S02]  /*1030*/  LDG.E.64 R4, desc[UR36][R4.64] ;  /* 0x0000002404047981 */ /* 0x001ea4000c1e1b00 */
[----:B--2---:R-:W-:-:S04]  /*1040*/  ISETP.NE.U32.AND P0, PT, R4, RZ, PT ;  /* 0x000000ff0400720c */ /* 0x004fc80003f05070 */
[----:B------:R-:W-:-:S13]  /*1050*/  ISETP.NE.AND.EX P0, PT, R5, RZ, PT, P0 ;  /* 0x000000ff0500720c */ /* 0x000fda0003f05300 */
[----:B------:R-:W-:Y:S05]  /*1060*/  @!P0 BRA `(.L_x_14) ;  /* 0x0000000000088947 */ /* 0x000fea0003800000 */
[----:B-1----:R0:W5:Y:S01]  /*1070*/  LD.E R89, desc[UR36][R4.64] ;  /* 0x0000002404597980 */ /* 0x002162000c101900 */
[----:B------:R-:W-:Y:S05]  /*1080*/  BRA `(.L_x_15) ;  /* 0x0000000000247947 */ /* 0x000fea0003800000 */
.L_x_14:
[----:B------:R-:W-:Y:S02]  /*1090*/  ULDC.64 UR4, c[0x0][0x590] ;  /* 0x0001640000047ab9 */ /* 0x000fe40000000a00 */
[----:B------:R-:W-:-:S04]  /*10a0*/  ISETP.NE.U32.AND P0, PT, RZ, UR4, PT ;  /* 0x00000004ff007c0c */ /* 0x000fc8000bf05070 */
[----:B------:R-:W-:-:S13]  /*10b0*/  ISETP.NE.AND.EX P0, PT, RZ, UR5, PT, P0 ;  /* 0x00000005ff007c0c */ /* 0x000fda000bf05300 */
[----:B------:R-:W-:Y:S05]  /*10c0*/  @!P0 BRA `(.L_x_16) ;  /* 0x00000000000c8947 */ /* 0x000fea0003800000 */
[----:B0-----:R-:W1:Y:S02]  /*10d0*/  LDC.64 R4, c[0x0][0x590] ;  /* 0x00016400ff047b82 */ /* 0x001e640000000a00 */
[----:B-1----:R1:W5:Y:S01]  /*10e0*/  LDG.E R89, desc[UR36][R4.64] ;  /* 0x0000002404597981 */ /* 0x002362000c1e1900 */
[----:B------:R-:W-:Y:S05]  /*10f0*/  BRA `(.L_x_15) ;  /* 0x0000000000087947 */ /* 0x000fea0003800000 */
.L_x_16:
[----:B------:R-:W-:Y:S02]  /*1100*/  ULDC UR4, c[0x0][0x584] ;  /* 0x0001610000047ab9 */ /* 0x000fe40000000800 */
[----:B-1----:R-:W-:-:S07]  /*1110*/  IMAD.U32 R89, RZ, RZ, UR4 ;  /* 0x00000004ff597e24 */ /* 0x002fce000f8e00ff */
.L_x_15:
[----:B------:R-:W-:-:S13]  /*1120*/  LOP3.LUT P0, RZ, R0, 0xff, RZ, 0xc0, !PT ;  /* 0x000000ff00ff7812 */ /* 0x000fda000780c0ff */
[----:B------:R-:W-:Y:S05]  /*1130*/  @!P0 EXIT ;  /* 0x000000000000894d */ /* 0x000fea0003800000 */
[----:B------:R-:W-:Y:S01]  /*1140*/  ULDC UR4, c[0x0][0x28c] ;  /* 0x0000a30000047ab9 */ /* 0x000fe20000000800 */
[----:B------:R-:W-:Y:S01]  /*1150*/  LOP3.LUT R103, R19, 0x1, RZ, 0xfc, !PT ;  /* 0x0000000113677812 */ /* 0x000fe200078efcff */
[----:B------:R-:W-:Y:S01]  /*1160*/  UIADD3 UR4, UR4, 0x3f, URZ ;  /* 0x0000003f04047890 */ /* 0x000fe2000fffe03f */
[----:B------:R-:W-:Y:S01]  /*1170*/  UMOV UR38, URZ ;  /* 0x0000003f00267c82 */ /* 0x000fe20008000000 */
[----:B------:R-:W-:Y:S02]  /*1180*/  UMOV UR39, URZ ;  /* 0x0000003f00277c82 */ /* 0x000fe40008000000 */
[----:B------:R-:W-:-:S04]  /*1190*/  USHF.R.S32.HI UR5, URZ, 0x1f, UR4 ;  /* 0x0000001f3f057899 */ /* 0x000fc80008011404 */
[----:B------:R-:W-:-:S04]  /*11a0*/  ULEA.HI UR5, UR5, UR4, URZ, 0x6 ;  /* 0x0000000405057291 */ /* 0x000fc8000f8f303f */
[----:B------:R-:W-:-:S12]  /*11b0*/  USHF.R.S32.HI UR40, URZ, 0x6, UR5 ;  /* 0x000000063f287899 */ /* 0x000fd80008011405 */
.L_x_162:
[----:B------:R-:W-:Y:S01]  /*11c0*/  LOP3.LUT R0, R18, 0x80, RZ, 0xc0, !PT ;  /* 0x0000008012007812 */ /* 0x000fe200078ec0ff */
[----:B------:R-:W2:Y:S01]  /*11d0*/  S2UR UR7, SR_CgaCtaId ;  /* 0x00000000000779c3 */ /* 0x000ea20000008800 */
[----:B------:R-:W-:Y:S02]  /*11e0*/  UMOV UR6, 0x400 ;  /* 0x0000040000067882 */ /* 0x000fe40000000000 */
[----:B------:R-:W-:-:S06]  /*11f0*/  SHF.R.U32.HI R0, RZ, 0x7, R0 ;  /* 0x00000007ff007819 */ /* 0x000fcc0000011600 */
[----:B---3--:R-:W3:Y:S01]  /*1200*/  SHFL.IDX PT, R0, R0, RZ, 0x1f ;  /* 0x00001fff00007589 */ /* 0x008ee200000e0000 */
[----:B--2---:R-:W-:Y:S01]  /*1210*/  ULEA UR6, UR7, UR6, 0x18 ;  /* 0x0000000607067291 */ /* 0x004fe2000f8ec03f */
[----:B---3--:R-:W-:-:S13]  /*1220*/  R2UR UR4, R0 ;  /* 0x00000000000472ca */ /* 0x008fda00000e0000 */
[----:B------:R-:W-:-:S04]  /*1230*/  ULEA.HI UR5, UR4, UR4, URZ, 0x1 ;  /* 0x0000000404057291 */ /* 0x000fc8000f8f083f */
[----:B------:R-:W-:-:S04]  /*1240*/  ULOP3.LUT UR5, UR5, 0x7fffe, URZ, 0xc0, !UPT ;  /* 0x0007fffe05057892 */ /* 0x000fc8000f8ec03f */
[----:B------:R-:W-:-:S03]  /*1250*/  UIADD3 UR5, UR4, -UR5, URZ ;  /* 0x8000000504057290 */ /* 0x000fc6000fffe03f */
[----:B------:R-:W-:Y:S01]  /*1260*/  ULDC UR4, c[0x0][0x28c] ;  /* 0x0000a30000047ab9 */ /* 0x000fe20000000800 */
[----:B------:R-:W-:Y:S01]  /*1270*/  ULEA UR5, UR5, UR6, 0xd ;  /* 0x0000000605057291 */ /* 0x000fe2000f8e683f */
[----:B------:R-:W-:-:S03]  /*1280*/  ISETP.LT.AND P0, PT, RZ, UR4, PT ;  /* 0x00000004ff007c0c */ /* 0x000fc6000bf01270 */
[----:B------:R-:W-:-:S04]  /*1290*/  UIADD3 UR5, UR5, 0x100, URZ ;  /* 0x0000010005057890 */ /* 0x000fc8000fffe03f */
[----:B------:R-:W-:-:S04]  /*12a0*/  USHF.R.U32.HI UR5, URZ, 0x4, UR5 ;  /* 0x000000043f057899 */ /* 0x000fc80008011605 */
[----:B------:R-:W-:Y:S02]  /*12b0*/  ULOP3.LUT UR41, UR5, 0x3fff, URZ, 0xc0, !UPT ;  /* 0x00003fff05297892 */ /* 0x000fe4000f8ec03f */
[----:B01--45:R-:W-:Y:S10]  /*12c0*/  @P0 BRA `(.L_x_17) ;  /* 0x0000000000400947 */ /* 0x033ff40003800000 */
[----:B------:R-:W-:Y:S01]  /*12d0*/  MOV R0, 0x0 ;  /* 0x0000000000007802 */ /* 0x000fe20000000f00 */
[----:B------:R-:W-:Y:S01]  /*12e0*/  ULDC.64 UR4, c[0x4][0x68] ;  /* 0x01001a0000047ab9 */ /* 0x000fe20000000a00 */
[----:B------:R-:W-:Y:S01]  /*12f0*/  ULDC.64 UR6, c[0x4][0x8] ;  /* 0x0100020000067ab9 */ /* 0x000fe20000000a00 */
[----:B01----:R-:W-:Y:S01]  /*1300*/  IMAD.U32 R4, RZ, RZ, UR4 ;  /* 0x00000004ff047e24 */ /* 0x003fe2000f8e00ff */
[----:B------:R0:W1:Y:S01]  /*1310*/  LDC.64 R14, c[0x4][R0] ;  /* 0x01000000000e7b82 */ /* 0x0000620000000a00 */
[----:B------:R-:W-:Y:S01]  /*1320*/  IMAD.U32 R5, RZ, RZ, UR5 ;  /* 0x00000005ff057e24 */ /* 0x000fe2000f8e00ff */
[----:B------:R-:W-:Y:S01]  /*1330*/  ULDC.64 UR4, c[0x4][0x70] ;  /* 0x01001c0000047ab9 */ /* 0x000fe20000000a00 */
[----:B------:R-:W-:Y:S02]  /*1340*/  IMAD.U32 R10, RZ, RZ, UR6 ;  /* 0x00000006ff0a7e24 */ /* 0x000fe4000f8e00ff */
[----:B------:R-:W-:Y:S02]  /*1350*/  IMAD.U32 R6, RZ, RZ, UR4 ;  /* 0x00000004ff067e24 */ /* 0x000fe4000f8e00ff */
[----:B------:R-:W-:-:S02]  /*1360*/  IMAD.U32 R7, RZ, RZ, UR5 ;  /* 0x00000005ff077e24 */ /* 0x000fc4000f8e00ff */
[----:B------:R-:W-:Y:S02]  /*1370*/  IMAD.U32 R11, RZ, RZ, UR7 ;  /* 0x00000007ff0b7e24 */ /* 0x000fe4000f8e00ff */
[----:B------:R-:W-:Y:S02]  /*1380*/  IMAD.MOV.U32 R8, RZ, RZ, 0x1e1 ;  /* 0x000001e1ff087424 */ /* 0x000fe400078e00ff */
[----:B------:R-:W-:Y:S02]  /*1390*/  IMAD.MOV.U32 R12, RZ, RZ, 0x1 ;  /* 0x00000001ff0c7424 */ /* 0x000fe400078e00ff */
[----:B0-----:R-:W-:-:S07]  /*13a0*/  IMAD.MOV.U32 R13, RZ, RZ, RZ ;  /* 0x000000ffff0d7224 */ /* 0x001fce00078e00ff */
[----:B------:R-:W-:-:S07]  /*13b0*/  LEPC R20, `(.L_x_17) ;  /* 0x000000001014794e */ /* 0x000fce0000000000 */
[----:B-1---5:R-:W-:Y:S05]  /*13c0*/  CALL.ABS.NOINC R14 ;  /* 0x000000000e007343 */ /* 0x022fea0003c00000 */
.L_x_17:
[----:B------:R-:W-:-:S13]  /*13d0*/  ISETP.NE.AND P0, PT, R103, 0x3, PT ;  /* 0x000000036700780c */ /* 0x000fda0003f05270 */
[----:B------:R-:W-:Y:S05]  /*13e0*/  @!P0 BRA `(.L_x_18) ;  /* 0x0000000000048947 */ /* 0x000fea0003800000 */
[----:B------:R-:W-:Y:S01]  /*13f0*/  BPT.TRAP 0x1 ;  /* 0x000000040000795c */ /* 0x000fe20000300000 */
.L_x_18:
[----:B------:R-:W2:Y:S01]  /*1400*/  S2UR UR5, SR_CgaCtaId ;  /* 0x00000000000579c3 */ /* 0x000ea20000008800 */
[----:B------:R-:W-:Y:S01]  /*1410*/  UMOV UR4, 0x400 ;  /* 0x0000040000047882 */ /* 0x000fe20000000000 */
[----:B------:R-:W-:Y:S02]  /*1420*/  IMAD.U32 R0, RZ, RZ, UR38 ;  /* 0x00000026ff007e24 */ /* 0x000fe4000f8e00ff */
[----:B------:R-:W-:-:S03]  /*1430*/  IMAD.U32 R3, RZ, RZ, UR39 ;  /* 0x00000027ff037e24 */ /* 0x000fc6000f8e00ff */
[----:B------:R-:W-:Y:S01]  /*1440*/  SHF.L.U32 R0, R0, 0x1f, RZ ;  /* 0x0000001f00007819 */ /* 0x000fe200000006ff */
[----:B--2---:R-:W-:-:S06]  /*1450*/  ULEA UR4, UR5, UR4, 0x18 ;  /* 0x0000000405047291 */ /* 0x004fcc000f8ec03f */
[----:B------:R-:W-:-:S04]  /*1460*/  IMAD.U32 R6, RZ, RZ, UR4 ;  /* 0x00000004ff067e24 */ /* 0x000fc8000f8e00ff */
[----:B------:R-:W-:-:S04]  /*1470*/  IMAD R3, R3, 0x8, R6 ;  /* 0x0000000803037824 */ /* 0x000fc800078e0206 */
[----:B------:R2:W3:Y:S01]  /*1480*/  SYNCS.PHASECHK.TRANS64.TRYWAIT P1, [R3+URZ], R0 ;  /* 0x00000000030075a7 */ /* 0x0004e2000802017f */
[----:B------:R-:W-:Y:S05]  /*1490*/  @!P0 BRA `(.L_x_19) ;  /* 0x0000000000048947 */ /* 0x000fea0003800000 */
[----:B------:R-:W-:Y:S01]  /*14a0*/  BPT.TRAP 0x1 ;  /* 0x000000040000795c */ /* 0x000fe20000300000 */
.L_x_19:
[----:B---3--:R-:W-:Y:S05]  /*14b0*/  @P1 BRA `(.L_x_20) ;  /* 0x0000000000081947 */ /* 0x008fea0003800000 */
[----:B------:R-:W3:Y:S02]  /*14c0*/  SYNCS.PHASECHK.TRANS64.TRYWAIT P1, [R3+URZ], R0 ;  /* 0x00000000030075a7 */ /* 0x000ee4000802017f */
[----:B---3--:R-:W-:Y:S05]  /*14d0*/  @!P1 BRA `(.L_x_21) ;  /* 0x0000007400c49947 */ /* 0x008fea0003800000 */
.L_x_20:
[----:B------:R-:W-:-:S04]  /*14e0*/  UISETP.LT.AND UP0, UPT, UR40, 0x1, UPT ;  /* 0x000000012800788c */ /* 0x000fc8000bf01270 */
[----:B------:R-:W-:-:S06]  /*14f0*/  USEL UR4, UR40, 0x1, UP0 ;  /* 0x0000000128047887 */ /* 0x000fcc0008000000 */
[----:B--23--:R-:W-:Y:S01]  /*1500*/  IMAD.U32 R0, RZ, RZ, UR4 ;  /* 0x00000004ff007e24 */ /* 0x00cfe2000f8e00ff */
[----:B------:R-:W-:Y:S05]  /*1510*/  WARPSYNC.ALL ;  /* 0x0000000000007948 */ /* 0x000fea0003800000 */
[----:B------:R-:W-:-:S04]  /*1520*/  IADD3 R0, -R0, UR40, RZ ;  /* 0x0000002800007c10 */ /* 0x000fc8000fffe1ff */
[----:B------:R-:W-:Y:S02]  /*1530*/  ISETP.GE.AND P1, PT, R0, 0x1, PT ;  /* 0x000000010000780c */ /* 0x000fe40003f26270 */
[----:B------:R-:W-:Y:S01]  /*1540*/  R2UR UR4, R6 ;  /* 0x00000000060472ca */ /* 0x000fe200000e0000 */
[----:B------:R-:W-:Y:S01]  /*1550*/  WARPGROUP.ARRIVE ;  /* 0x00000000000079c5 */ /* 0x000fe20000000000 */
[----:B------:R-:W-:Y:S01]  /*1560*/  UMOV UR9, 0x40000040 ;  /* 0x4000004000097882 */ /* 0x000fe20000000000 */
[----:B------:R-:W-:-:S10]  /*1570*/  UMOV UR11, 0x40000040 ;  /* 0x40000040000b7882 */ /* 0x000fd40000000000 */
[----:B------:R-:W-:-:S04]  /*1580*/  UIADD3 UR4, UR4, 0x28100, URZ ;  /* 0x0002810004047890 */ /* 0x000fc8000fffe03f */
[----:B------:R-:W-:-:S04]  /*1590*/  USHF.R.U32.HI UR4, URZ, 0x4, UR4 ;  /* 0x000000043f047899 */ /* 0x000fc80008011604 */
[----:B------:R-:W-:Y:S02]  /*15a0*/  ULOP3.LUT UR5, UR4, 0x3fff, URZ, 0xc0, !UPT ;  /* 0x00003fff04057892 */ /* 0x000fe4000f8ec03f */
[----:B------:R-:W-:Y:S02]  /*15b0*/  ULOP3.LUT UR4, UR41, 0x10000, URZ, 0xfc, !UPT ;  /* 0x0001000029047892 */ /* 0x000fe4000f8efc3f */
[----:B------:R-:W-:Y:S02]  /*15c0*/  ULOP3.LUT UR5, UR5, 0x10000, URZ, 0xfc, !UPT ;  /* 0x0001000005057892 */ /* 0x000fe4000f8efc3f */
[----:B------:R-:W-:Y:S02]  /*15d0*/  ULEA UR7, UR39, UR4, 0xb ;  /* 0x0000000427077291 */ /* 0x000fe4000f8e583f */
[----:B------:R-:W-:Y:S02]  /*15e0*/  ULEA UR6, UR39, UR5, 0x9 ;  /* 0x0000000527067291 */ /* 0x000fe4000f8e483f */
[----:B------:R-:W-:-:S03]  /*15f0*/  UIADD3 UR12, UR7, 0x400, URZ ;  /* 0x00000400070c7890 */ /* 0x000fc6000fffe03f */
[----:B------:R-:W-:Y:S02]  /*1600*/  UMOV UR8, UR7 ;  /* 0x0000000700087c82 */ /* 0x000fe40008000000 */
[----:B------:R-:W-:Y:S02]  /*1610*/  UMOV UR10, UR6 ;  /* 0x00000006000a7c82 */ /* 0x000fe40008000000 */
[----:B------:R-:W-:Y:S01]  /*1620*/  HGMMA.64x64x16.F32.BF16 R56, gdesc[UR8], RZ, !UPT, gsb0 ;  /* 0x00e00000083879f0 */ /* 0x000fe2000c0018ff */
[----:B------:R-:W-:Y:S01]  /*1630*/  UMOV UR8, UR12 ;  /* 0x0000000c00087c82 */ /* 0x000fe20008000000 */
[----:B------:R-:W-:Y:S01]  /*1640*/  UMOV UR9, 0x40000040 ;  /* 0x4000004000097882 */ /* 0x000fe20000000000 */
[----:B------:R-:W-:Y:S01]  /*1650*/  UIADD3 UR12, UR7, 0x402, URZ ;  /* 0x00000402070c7890 */ /* 0x000fe2000fffe03f */
[----:B------:R-:W-:Y:S02]  /*1660*/  WARPGROUP.DEPBAR.LE gsb0, 0x0 ;  /* 0x00008000000079c5 */ /* 0x000fe40000010000 */
[----:B------:R-:W-:-:S06]  /*1670*/  WARPGROUP.ARRIVE ;  /* 0x00000000000079c5 */ /* 0x000fcc0000000000 */
[----:B------:R-:W-:Y:S01]  /*1680*/  HGMMA.64x64x16.F32.BF16 R24, gdesc[UR8], RZ, !UPT, gsb0 ;  /* 0x00e00000081879f0 */ /* 0x000fe2000c0018ff */
[----:B------:R-:W-:Y:S02]  /*1690*/  UIADD3 UR8, UR7, 0x2, URZ ;  /* 0x0000000207087890 */ /* 0x000fe4000fffe03f */
[----:B------:R-:W-:Y:S01]  /*16a0*/  UIADD3 UR10, UR6, 0x2, URZ ;  /* 0x00000002060a7890 */ /* 0x000fe2000fffe03f */
[----:B------:R-:W-:Y:S01]  /*16b0*/  UMOV UR9, 0x40000040 ;  /* 0x4000004000097882 */ /* 0x000fe20000000000 */
[----:B------:R-:W-:Y:S01]  /*16c0*/  UMOV UR11, 0x40000040 ;  /* 0x40000040000b7882 */ /* 0x000fe20000000000 */
[----:B------:R-:W-:Y:S02]  /*16d0*/  WARPGROUP.DEPBAR.LE gsb0, 0x0 ;  /* 0x00008000000079c5 */ /* 0x000fe40000010000 */
[----:B------:R-:W-:-:S06]  /*16e0*/  WARPGROUP.ARRIVE ;  /* 0x00000000000079c5 */ /* 0x000fcc0000000000 */
[----:B------:R-:W-:Y:S01]  /*16f0*/  HGMMA.64x64x16.F32.BF16 R56, gdesc[UR8], R56, gsb0 ;  /* 0x00e00000083879f0 */ /* 0x000fe20008001838 */
[----:B------:R-:W-:Y:S01]  /*1700*/  UMOV UR8, UR12 ;  /* 0x0000000c00087c82 */ /* 0x000fe20008000000 */
[----:B------:R-:W-:Y:S01]  /*1710*/  UMOV UR9, 0x40000040 ;  /* 0x4000004000097882 */ /* 0x000fe20000000000 */
[----:B------:R-:W-:Y:S01]  /*1720*/  UIADD3 UR12, UR7, 0x404, URZ ;  /* 0x00000404070c7890 */ /* 0x000fe2000fffe03f */
[----:B------:R-:W-:Y:S02]  /*1730*/  WARPGROUP.DEPBAR.LE gsb0, 0x0 ;  /* 0x00008000000079c5 */ /* 0x000fe40000010000 */
[----:B------:R-:W-:-:S06]  /*1740*/  WARPGROUP.ARRIVE ;  /* 0x00000000000079c5 */ /* 0x000fcc0000000000 */
[----:B------:R-:W-:Y:S01]  /*1750*/  HGMMA.64x64x16.F32.BF16 R24, gdesc[UR8], R24, gsb0 ;  /* 0x00e00000081879f0 */ /* 0x000fe20008001818 */
        /* <DEDUP_REMOVED lines=9> */
[----:B------:R-:W-:Y:S02]  /*17f0*/  WARPGROUP.DEPBAR.LE gsb0, 0x0 ;  /* 0x00008000000079c5 */ /* 0x000fe40000010000 */
[----:B------:R-:W-:-:S06]  /*1800*/  WARPGROUP.ARRIVE ;  /* 0x00000000000079c5 */ /* 0x000fcc0000000000 */
[----:B------:R-:W-:Y:S01]  /*1810*/  HGMMA.64x64x16.F32.BF16 R24, gdesc[UR8], R24, gsb0 ;  /* 0x00e00000081879f0 */ /* 0x000fe20008001818 */
[----:B------:R-:W-:Y:S02]  /*1820*/  UIADD3 UR8, UR7, 0x6, URZ ;  /* 0x0000000607087890 */ /* 0x000fe4000fffe03f */
[----:B------:R-:W-:Y:S01]  /*1830*/  UIADD3 UR10, UR6, 0x6, URZ ;  /* 0x00000006060a7890 */ /* 0x000fe2000fffe03f */
[----:B------:R-:W-:Y:S01]  /*1840*/  UMOV UR9, 0x40000040 ;  /* 0x4000004000097882 */ /* 0x000fe20000000000 */
[----:B------:R-:W-:Y:S01]  /*1850*/  UMOV UR11, 0x40000040 ;  /* 0x40000040000b7882 */ /* 0x000fe20000000000 */
[----:B------:R-:W-:Y:S01]  /*1860*/  UIADD3 UR7, UR7, 0x406, URZ ;  /* 0x0000040607077890 */ /* 0x000fe2000fffe03f */
[----:B------:R-:W-:Y:S02]  /*1870*/  WARPGROUP.DEPBAR.LE gsb0, 0x0 ;  /* 0x00008000000079c5 */ /* 0x000fe40000010000 */
[----:B------:R-:W-:-:S06]  /*1880*/  WARPGROUP.ARRIVE ;  /* 0x00000000000079c5 */ /* 0x000fcc0000000000 */
[----:B------:R-:W-:Y:S01]  /*1890*/  HGMMA.64x64x16.F32.BF16 R56, gdesc[UR8], R56, gsb0 ;  /* 0x00e00000083879f0 */ /* 0x000fe20008001838 */
[----:B------:R-:W-:Y:S01]  /*18a0*/  UMOV UR8, UR7 ;  /* 0x0000000700087c82 */ /* 0x000fe20008000000 */
[----:B------:R-:W-:Y:S01]  /*18b0*/  UMOV UR9, 0x40000040 ;  /* 0x4000004000097882 */ /* 0x000fe20000000000 */
[----:B------:R-:W-:Y:S02]  /*18c0*/  WARPGROUP.DEPBAR.LE gsb0, 0x0 ;  /* 0x00008000000079c5 */ /* 0x000fe40000010000 */
[----:B------:R-:W-:-:S06]  /*18d0*/  WARPGROUP.ARRIVE ;  /* 0x00000000000079c5 */ /* 0x000fcc0000000000 */
[----:B------:R-:W-:Y:S03]  /*18e0*/  HGMMA.64x64x16.F32.BF16 R24, gdesc[UR8], R24, gsb0 ;  /* 0x00e00000081879f0 */ /* 0x000fe60008001818 */
[----:B------:R-:W-:Y:S02]  /*18f0*/  WARPGROUP.DEPBAR.LE gsb0, 0x0 ;  /* 0x00008000000079c5 */ /* 0x000fe40000010000 */
[----:B------:R-:W-:Y:S05]  /*1900*/  @!P1 BRA `(.L_x_22) ;  /* 0x0000000400849947 */ /* 0x000fea0003800000 */
[----:B------:R-:W-:Y:S02]  /*1910*/  UIADD3 UR6, UR39, 0x1, URZ ;  /* 0x0000000127067890 */ /* 0x000fe4000fffe03f */
[----:B------:R-:W-:Y:S02]  /*1920*/  IMAD.U32 R3, RZ, RZ, UR39 ;  /* 0x00000027ff037e24 */ /* 0x000fe4000f8e00ff */
[----:B------:R-:W-:-:S04]  /*1930*/  UISETP.NE.AND UP0, UPT, UR6, 0x5, UPT ;  /* 0x000000050600788c */ /* 0x000fc8000bf05270 */
[----:B------:R-:W-:Y:S02]  /*1940*/  USEL UR7, URZ, 0x1, UP0 ;  /* 0x000000013f077887 */ /* 0x000fe40008000000 */
[----:B------:R-:W-:Y:S02]  /*1950*/  USEL UR6, UR6, URZ, UP0 ;  /* 0x0000003f06067287 */ /* 0x000fe40008000000 */
[----:B------:R-:W-:-:S06]  /*1960*/  ULOP3.LUT UR7, UR38, UR7, URZ, 0x3c, !UPT ;  /* 0x0000000726077292 */ /* 0x000fcc000f8e3c3f */
[----:B------:R-:W-:-:S07]  /*1970*/  IMAD.U32 R7, RZ, RZ, UR7 ;  /* 0x00000007ff077e24 */ /* 0x000fce000f8e00ff */
.L_x_29:
[----:B------:R-:W-:Y:S05]  /*1980*/  @!P0 BRA `(.L_x_23) ;  /* 0x0000000000048947 */ /* 0x000fea0003800000 */
[----:B------:R-:W-:Y:S01]  /*1990*/  BPT.TRAP 0x1 ;  /* 0x000000040000795c */ /* 0x000fe20000300000 */
.L_x_23:
[----:B------:R-:W2:Y:S01]  /*19a0*/  S2UR UR8, SR_CgaCtaId ;  /* 0x00000000000879c3 */ /* 0x000ea20000008800 */
[----:B------:R-:W-:Y:S01]  /*19b0*/  UMOV UR7, 0x400 ;  /* 0x0000040000077882 */ /* 0x000fe20000000000 */
[----:B01----:R-:W-:Y:S01]  /*19c0*/  IMAD.U32 R5, RZ, RZ, UR6 ;  /* 0x00000006ff057e24 */ /* 0x003fe2000f8e00ff */
[----:B------:R-:W-:Y:S01]  /*19d0*/  SHF.L.U32 R4, R7, 0x1f, RZ ;  /* 0x0000001f07047819 */ /* 0x000fe200000006ff */
[----:B--2---:R-:W-:-:S06]  /*19e0*/  ULEA UR7, UR8, UR7, 0x18 ;  /* 0x0000000708077291 */ /* 0x004fcc000f8ec03f */
[----:B------:R-:W-:-:S04]  /*19f0*/  IMAD.U32 R6, RZ, RZ, UR7 ;  /* 0x00000007ff067e24 */ /* 0x000fc8000f8e00ff */
[----:B------:R-:W-:-:S04]  /*1a00*/  IMAD R5, R5, 0x8, R6 ;  /* 0x0000000805057824 */ /* 0x000fc800078e0206 */
[----:B------:R0:W1:Y:S01]  /*1a10*/  SYNCS.PHASECHK.TRANS64.TRYWAIT P1, [R5+URZ], R4 ;  /* 0x00000004050075a7 */ /* 0x000062000802017f */
[----:B------:R-:W-:Y:S05]  /*1a20*/  @!P0 BRA `(.L_x_24) ;  /* 0x0000000000048947 */ /* 0x000fea0003800000 */
[----:B------:R-:W-:Y:S01]  /*1a30*/  BPT.TRAP 0x1 ;  /* 0x000000040000795c */ /* 0x000fe20000300000 */
.L_x_24:
[----:B-1----:R-:W-:Y:S05]  /*1a40*/  @P1 BRA `(.L_x_25) ;  /* 0x0000000000081947 */ /* 0x002fea0003800000 */
[----:B------:R-:W1:Y:S02]  /*1a50*/  SYNCS.PHASECHK.TRANS64.TRYWAIT P1, [R5+URZ], R4 ;  /* 0x00000004050075a7 */ /* 0x000e64000802017f */
[----:B-1----:R-:W-:Y:S05]  /*1a60*/  @!P1 BRA `(.L_x_26) ;  /* 0x0000007000749947 */ /* 0x002fea0003800000 */
.L_x_25:
[----:B------:R-:W-:Y:S01]  /*1a70*/  ULEA UR7, UR6, UR5, 0x9 ;  /* 0x0000000506077291 */ /* 0x000fe2000f8e483f */
[----:B------:R-:W-:Y:S01]  /*1a80*/  WARPGROUP.ARRIVE ;  /* 0x00000000000079c5 */ /* 0x000fe20000000000 */
[----:B------:R-:W-:Y:S01]  /*1a90*/  ULEA UR12, UR6, UR4, 0xb ;  /* 0x00000004060c7291 */ /* 0x000fe2000f8e583f */
[----:B------:R-:W-:Y:S01]  /*1aa0*/  UMOV UR11, 0x40000040 ;  /* 0x40000040000b7882 */ /* 0x000fe20000000000 */
[----:B------:R-:W-:Y:S02]  /*1ab0*/  UMOV UR9, 0x40000040 ;  /* 0x4000004000097882 */ /* 0x000fe40000000000 */
[----:B------:R-:W-:Y:S01]  /*1ac0*/  UIADD3 UR13, UR12, 0x400, URZ ;  /* 0x000004000c0d7890 */ /* 0x000fe2000fffe03f */
[----:B------:R-:W-:Y:S02]  /*1ad0*/  UMOV UR10, UR7 ;  /* 0x00000007000a7c82 */ /* 0x000fe40008000000 */
[----:B------:R-:W-:Y:S02]  /*1ae0*/  UMOV UR8, UR12 ;  /* 0x0000000c00087c82 */ /* 0x000fe40008000000 */
[----:B------:R-:W-:Y:S01]  /*1af0*/  HGMMA.64x64x16.F32.BF16 R56, gdesc[UR8], R56, gsb0 ;  /* 0x00e00000083879f0 */ /* 0x000fe20008001838 */
[----:B------:R-:W-:Y:S01]  /*1b00*/  UMOV UR9, 0x40000040 ;  /* 0x4000004000097882 */ /* 0x000fe20000000000 */
[----:B------:R-:W-:Y:S01]  /*1b10*/  UMOV UR8, UR13 ;  /* 0x0000000d00087c82 */ /* 0x000fe20008000000 */
[----:B------:R-:W-:Y:S01]  /*1b20*/  UIADD3 UR13, UR12, 0x402, URZ ;  /* 0x000004020c0d7890 */ /* 0x000fe2000fffe03f */
[----:B------:R-:W-:-:S02]  /*1b30*/  WARPGROUP.DEPBAR.LE gsb0, 0x0 ;  /* 0x00008000000079c5 */ /* 0x000fc40000010000 */
        /* <DEDUP_REMOVED lines=42> */
[----:B------:R-:W-:Y:S01]  /*1de0*/  BPT.TRAP 0x1 ;  /* 0x000000040000795c */ /* 0x000fe20000300000 */
.L_x_27:
[----:B------:R-:W-:-:S13]  /*1df0*/  ISETP.NE.AND P1, PT, R102, RZ, PT ;  /* 0x000000ff6600720c */ /* 0x000fda0003f25270 */
[----:B01----:R-:W-:-:S04]  /*1e00*/  @P1 IMAD R4, R3, 0x8, R6 ;  /* 0x0000000803041824 */ /* 0x003fc800078e0206 */
[----:B------:R-:W-:-:S05]  /*1e10*/  @P1 VIADD R5, R4, 0x28 ;  /* 0x0000002804051836 */ /* 0x000fca0000000000 */
[----:B------:R-:W-:-:S04]  /*1e20*/  @P1 PRMT R5, R22, 0x654, R5 ;  /* 0x0000065416051816 */ /* 0x000fc80000000005 */
[----:B------:R0:W-:Y:S01]  /*1e30*/  @P1 SYNCS.ARRIVE.TRANS64.RED.A1T0 RZ, [R5+URZ], RZ ;  /* 0x000000ff05ff19a7 */ /* 0x0001e2000810043f */
[----:B------:R-:W-:-:S13]  /*1e40*/  ISETP.GT.U32.AND P1, PT, R19, 0x1, PT ;  /* 0x000000011300780c */ /* 0x000fda0003f24070 */
[----:B0-----:R-:W-:Y:S05]  /*1e50*/  @P1 BRA `(.L_x_28) ;  /* 0x0000000000041947 */ /* 0x001fea0003800000 */
[----:B------:R-:W-:Y:S01]  /*1e60*/  BPT.TRAP 0x1 ;  /* 0x000000040000795c */ /* 0x000fe20000300000 */
.L_x_28:
[----:B------:R-:W-:Y:S01]  /*1e70*/  UIADD3 UR6, UR6, 0x1, URZ ;  /* 0x0000000106067890 */ /* 0x000fe2000fffe03f */
[C---:B------:R-:W-:Y:S01]  /*1e80*/  ISETP.GT.AND P2, PT, R0.reuse, 0x1, PT ;  /* 0x000000010000780c */ /* 0x040fe20003f44270 */
[----:B------:R-:W-:Y:S02]  /*1e90*/  VIADD R3, R3, 0x1 ;  /* 0x0000000103037836 */ /* 0x000fe40000000000 */
[----:B------:R-:W-:Y:S01]  /*1ea0*/  UISETP.NE.AND UP0, UPT, UR6, 0x5, UPT ;  /* 0x000000050600788c */ /* 0x000fe2000bf05270 */
[----:B------:R-:W-:Y:S02]  /*1eb0*/  VIADD R0, R0, 0xffffffff ;  /* 0xffffffff00007836 */ /* 0x000fe40000000000 */
[C---:B------:R-:W-:Y:S01]  /*1ec0*/  ISETP.NE.AND P1, PT, R3.reuse, 0x5, PT ;  /* 0x000000050300780c */ /* 0x040fe20003f25270 */
[----:B------:R-:W-:Y:S02]  /*1ed0*/  USEL UR7, URZ, 0x1, UP0 ;  /* 0x000000013f077887 */ /* 0x000fe40008000000 */
[----:B------:R-:W-:Y:S01]  /*1ee0*/  USEL UR6, UR6, URZ, UP0 ;  /* 0x0000003f06067287 */ /* 0x000fe20008000000 */
[----:B------:R-:W-:-:S03]  /*1ef0*/  SEL R3, R3, RZ, P1 ;  /* 0x000000ff03037207 */ /* 0x000fc60000800000 */
[----:B------:R-:W-:Y:S01]  /*1f00*/  LOP3.LUT R7, R7, UR7, RZ, 0x3c, !PT ;  /* 0x0000000707077c12 */ /* 0x000fe2000f8e3cff */
[----:B------:R-:W-:Y:S07]  /*1f10*/  @P2 BRA `(.L_x_29) ;  /* 0xfffffff800982947 */ /* 0x000fee000383ffff */
.L_x_22:
[----:B------:R-:W2:Y:S02]  /*1f20*/  LDC R0, c[0x0][0x28c] ;  /* 0x0000a300ff007b82 */ /* 0x000ea40000000800 */
[----:B--2---:R-:W-:-:S13]  /*1f30*/  ISETP.GE.AND P1, PT, R0, 0x1, PT ;  /* 0x000000010000780c */ /* 0x004fda0003f26270 */
[----:B------:R-:W-:Y:S05]  /*1f40*/  @!P1 BRA `(.L_x_30) ;  /* 0x0000000000509947 */ /* 0x000fea0003800000 */
[----:B------:R-:W-:Y:S05]  /*1f50*/  @!P0 BRA `(.L_x_31) ;  /* 0x0000000000048947 */ /* 0x000fea0003800000 */
[----:B------:R-:W-:Y:S01]  /*1f60*/  BPT.TRAP 0x1 ;  /* 0x000000040000795c */ /* 0x000fe20000300000 */
.L_x_31:
[----:B------:R-:W-:Y:S01]  /*1f70*/  ISETP.NE.AND P1, PT, R102, RZ, PT ;  /* 0x000000ff6600720c */ /* 0x000fe20003f25270 */
[----:B------:R-:W-:Y:S01]  /*1f80*/  BSSY B0, `(.L_x_32) ;  /* 0x000000e000007945 */ /* 0x000fe20003800000 */
[----:B------:R-:W-:-:S11]  /*1f90*/  ISETP.GT.U32.AND P0, PT, R19, 0x1, PT ;  /* 0x000000011300780c */ /* 0x000fd60003f04070 */
[----:B------:R-:W-:Y:S05]  /*1fa0*/  @!P1 BRA `(.L_x_33) ;  /* 0x00000000002c9947 */ /* 0x000fea0003800000 */
[----:B------:R-:W-:-:S04]  /*1fb0*/  UISETP.LT.AND UP0, UPT, UR40, 0x1, UPT ;  /* 0x000000012800788c */ /* 0x000fc8000bf01270 */
[----:B------:R-:W-:-:S04]  /*1fc0*/  USEL UR6, UR40, 0x1, UP0 ;  /* 0x0000000128067887 */ /* 0x000fc80008000000 */
[----:B------:R-:W-:-:S04]  /*1fd0*/  UIADD3 UR6, UR39, UR40, -UR6 ;  /* 0x0000002827067290 */ /* 0x000fc8000fffe806 */
[----:B------:R-:W-:-:S04]  /*1fe0*/  UIMAD.WIDE.U32 UR4, UR6, -0x33333333, URZ ;  /* 0xcccccccd060478a5 */ /* 0x000fc8000f8e003f */
[----:B------:R-:W-:-:S04]  /*1ff0*/  USHF.R.U32.HI UR4, URZ, 0x2, UR5 ;  /* 0x000000023f047899 */ /* 0x000fc80008011605 */
[----:B------:R-:W-:-:S06]  /*2000*/  UIMAD UR6, UR4, -0x5, UR6 ;  /* 0xfffffffb040678a4 */ /* 0x000fcc000f8e0206 */
[----:B------:R-:W-:-:S04]  /*2010*/  IMAD.U32 R3, RZ, RZ, UR6 ;  /* 0x00000006ff037e24 */ /* 0x000fc8000f8e00ff */
[----:B------:R-:W-:-:S04]  /*2020*/  IMAD R0, R3, 0x8, R6 ;  /* 0x0000000803007824 */ /* 0x000fc800078e0206 */
[----:B------:R-:W-:-:S05]  /*2030*/  VIADD R3, R0, 0x28 ;  /* 0x0000002800037836 */ /* 0x000fca0000000000 */
[----:B------:R-:W-:-:S04]  /*2040*/  PRMT R3, R22, 0x654, R3 ;  /* 0x0000065416037816 */ /* 0x000fc80000000003 */
[----:B------:R2:W-:Y:S03]  /*2050*/  SYNCS.ARRIVE.TRANS64.RED.A1T0 RZ, [R3+URZ], RZ ;  /* 0x000000ff03ff79a7 */ /* 0x0005e6000810043f */
.L_x_33:
[----:B------:R-:W-:Y:S05]  /*2060*/  BSYNC B0 ;  /* 0x0000000000007941 */ /* 0x000fea0003800000 */
.L_x_32:
[----:B------:R-:W-:Y:S05]  /*2070*/  @P0 BRA `(.L_x_30) ;  /* 0x0000000000040947 */ /* 0x000fea0003800000 */
[----:B------:R-:W-:Y:S01]  /*2080*/  BPT.TRAP 0x1 ;  /* 0x000000040000795c */ /* 0x000fe20000300000 */
.L_x_30:
[----:B------:R-:W3:Y:S01]  /*2090*/  LDC R6, c[0x0][0x288] ;  /* 0x0000a200ff067b82 */ /* 0x000ee20000000800 */
[--C-:B------:R-:W-:Y:S01]  /*20a0*/  SHF.R.U32.HI R0, RZ, 0x2, R18.reuse ;  /* 0x00000002ff007819 */ /* 0x100fe20000011612 */
[----:B------:R-:W-:Y:S01]  /*20b0*/  IMAD.SHL.U32 R11, R90, 0x40, RZ ;  /* 0x000000405a0b7824 */ /* 0x000fe200078e00ff */
[----:B01----:R-:W-:Y:S01]  /*20c0*/  SHF.R.U32.HI R5, RZ, 0x7, R18 ;  /* 0x00000007ff057819 */ /* 0x003fe20000011612 */
[----:B------:R-:W-:Y:S01]  /*20d0*/  UIADD3 UR39, UR40, UR39, URZ ;  /* 0x0000002728277290 */ /* 0x000fe2000fffe03f */
[----:B--2---:R-:W-:Y:S01]  /*20e0*/  LOP3.LUT R3, R0, 0x7, RZ, 0xc0, !PT ;  /* 0x0000000700037812 */ /* 0x004fe200078ec0ff */
[----:B------:R-:W-:Y:S01]  /*20f0*/  ULDC UR7, c[0x0][0x284] ;  /* 0x0000a10000077ab9 */ /* 0x000fe20000000800 */
[----:B------:R-:W-:Y:S01]  /*2100*/  LOP3.LUT R0, R5, 0x1, RZ, 0xc0, !PT ;  /* 0x0000000105007812 */ /* 0x000fe200078ec0ff */
[----:B------:R-:W-:Y:S01]  /*2110*/  UISETP.GT.U32.AND UP0, UPT, UR39, 0x4, UPT ;  /* 0x000000042700788c */ /* 0x000fe2000bf04070 */
[C---:B------:R-:W-:Y:S01]  /*2120*/  LOP3.LUT R4, R18.reuse, 0x60, RZ, 0xc0, !PT ;  /* 0x0000006012047812 */ /* 0x040fe200078ec0ff */
[----:B------:R-:W-:Y:S01]  /*2130*/  UISETP.GE.U32.AND UP1, UPT, UR40, 0x5, UPT ;  /* 0x000000052800788c */ /* 0x000fe2000bf26070 */
[----:B------:R-:W-:Y:S01]  /*2140*/  LOP3.LUT R5, R18, 0x3, RZ, 0xc0, !PT ;  /* 0x0000000312057812 */ /* 0x000fe200078ec0ff */
[----:B------:R-:W-:Y:S01]  /*2150*/  IMAD.SHL.U32 R8, R0, 0x40, RZ ;  /* 0x0000004000087824 */ /* 0x000fe200078e00ff */
[----:B------:R-:W-:Y:S01]  /*2160*/  SHF.R.U32.HI R4, RZ, 0x1, R4 ;  /* 0x00000001ff047819 */ /* 0x000fe20000011604 */
[----:B------:R-:W-:Y:S01]  /*2170*/  UISETP.LT.U32.AND UP0, UPT, UR40, 0x5, UP0 ;  /* 0x000000052800788c */ /* 0x000fe20008701070 */
[----:B------:R-:W-:Y:S01]  /*2180*/  SHF.R.S32.HI R15, RZ, 0x1f, R23 ;  /* 0x0000001fff0f7819 */ /* 0x000fe20000011417 */
[----:B------:R-:W-:Y:S01]  /*2190*/  ULDC.64 UR8, c[0x0][0x5d0] ;  /* 0x0001740000087ab9 */ /* 0x000fe20000000a00 */
[--C-:B------:R-:W-:Y:S01]  /*21a0*/  IADD3 R7, RZ, -R4, -R3.reuse ;  /* 0x80000004ff077210 */ /* 0x100fe20007ffe803 */
[----:B------:R-:W-:Y:S01]  /*21b0*/  UIMAD.WIDE.U32 UR4, UR39, -0x33333333, URZ ;  /* 0xcccccccd270478a5 */ /* 0x000fe2000f8e003f */
[----:B------:R-:W-:Y:S01]  /*21c0*/  LOP3.LUT R3, R8, 0x40, R3, 0xe2, !PT ;  /* 0x0000004008037812 */ /* 0x000fe200078ee203 */
[----:B------:R-:W-:Y:S01]  /*21d0*/  IMAD.SHL.U32 R8, R18, 0x2, RZ ;  /* 0x0000000212087824 */ /* 0x000fe200078e00ff */
[----:B------:R-:W-:Y:S01]  /*21e0*/  USEL UR6, URZ, 0x1, !UP0 ;  /* 0x000000013f067887 */ /* 0x000fe2000c000000 */
[----:B------:R-:W-:Y:S01]  /*21f0*/  IMAD R0, R0, -0x40, R7 ;  /* 0xffffffc000007824 */ /* 0x000fe200078e0207 */
[----:B------:R-:W-:Y:S01]  /*2200*/  USHF.R.U32.HI UR4, URZ, 0x2, UR5 ;  /* 0x000000023f047899 */ /* 0x000fe20008011605 */
[----:B---3--:R-:W-:Y:S01]  /*2210*/  IMAD R10, R5, -0x2, R6 ;  /* 0xfffffffe050a7824 */ /* 0x008fe200078e0206 */
[C---:B------:R-:W-:Y:S01]  /*2220*/  ISETP.GE.AND P0, PT, R11.reuse, R6, PT ;  /* 0x000000060b00720c */ /* 0x040fe20003f06270 */
[C---:B------:R-:W-:Y:S01]  /*2230*/  IMAD.SHL.U32 R5, R98.reuse, 0x100, RZ ;  /* 0x0000010062057824 */ /* 0x040fe200078e00ff */
[----:B------:R-:W-:Y:S01]  /*2240*/  LOP3.LUT R8, R11, 0x6, R8, 0xf8, !PT ;  /* 0x000000060b087812 */ /* 0x000fe200078ef808 */
[----:B------:R-:W-:Y:S01]  /*2250*/  IMAD R6, R15, UR8, RZ ;  /* 0x000000080f067c24 */ /* 0x000fe2000f8e02ff */
[----:B------:R-:W-:Y:S01]  /*2260*/  ULOP3.LUT UR38, UR38, UR6, URZ, 0x3c, !UPT ;  /* 0x0000000626267292 */ /* 0x000fe2000f8e3c3f */
[----:B------:R-:W-:Y:S01]  /*2270*/  IMAD.WIDE R98, R98, 0x100, RZ ;  /* 0x0000010062627825 */ /* 0x000fe200078e02ff */
[----:B------:R-:W-:Y:S01]  /*2280*/  ISETP.GE.OR P0, PT, R5, UR7, P0 ;  /* 0x0000000705007c0c */ /* 0x000fe20008706670 */
[----:B------:R-:W-:Y:S01]  /*2290*/  UIMAD UR39, UR4, -0x5, UR39 ;  /* 0xfffffffb042778a4 */ /* 0x000fe2000f8e0227 */
[----:B------:R-:W-:Y:S01]  /*22a0*/  SHF.R.S32.HI R9, RZ, 0x1f, R8 ;  /* 0x0000001fff097819 */ /* 0x000fe20000011408 */
[----:B------:R-:W-:Y:S01]  /*22b0*/  IMAD R13, R23, UR9, R6 ;  /* 0x00000009170d7c24 */ /* 0x000fe2000f8e0206 */
[----:B------:R-:W-:Y:S01]  /*22c0*/  LOP3.LUT R113, R98, R3, R4, 0xfe, !PT ;  /* 0x0000000362717212 */ /* 0x000fe200078efe04 */
[----:B------:R-:W-:Y:S01]  /*22d0*/  @UP1 ULOP3.LUT UR38, UR38, 0x1, UR4, 0x78, !UPT ;  /* 0x0000000126261892 */ /* 0x000fe2000f8e7804 */
[----:B------:R-:W-:Y:S01]  /*22e0*/  IADD3 R3, -R5, UR7, R0 ;  /* 0x0000000705037c10 */ /* 0x000fe2000fffe100 */
[----:B------:R-:W-:-:S04]  /*22f0*/  IMAD.WIDE.U32 R6, R23, UR8, R8 ;  /* 0x0000000817067c25 */ /* 0x000fc8000f8e0008 */
[----:B------:R-:W-:Y:S02]  /*2300*/  IMAD.IADD R7, R7, 0x1, R13 ;  /* 0x0000000107077824 */ /* 0x000fe400078e020d */
[----:B------:R-:W-:Y:S02]  /*2310*/  IMAD.IADD R4, R10, 0x1, -R11 ;  /* 0x000000010a047824 */ /* 0x000fe400078e0a0b */
[----:B------:R-:W-:Y:S01]  /*2320*/  IMAD.MOV.U32 R0, RZ, RZ, -0x1 ;  /* 0xffffffffff007424 */ /* 0x000fe200078e00ff */
[----:B------:R-:W-:Y:S06]  /*2330*/  @P0 BRA `(.L_x_34) ;  /* 0x0000004800f40947 */ /* 0x000fec0003800000 */
[----:B------:R-:W0:Y:S01]  /*2340*/  LDC.64 R10, c[0x0][0x5c8] ;  /* 0x00017200ff0a7b82 */ /* 0x000e220000000a00 */
[----:B-----5:R-:W-:Y:S01]  /*2350*/  FSETP.NEU.AND P1, PT, R89, RZ, PT ;  /* 0x000000ff5900720b */ /* 0x020fe20003f2d000 */
[----:B------:R-:W-:Y:S01]  /*2360*/  BSSY B0, `(.L_x_34) ;  /* 0x00004ba000007945 */ /* 0x000fe20003800000 */
[----:B------:R-:W-:-:S04]  /*2370*/  ISETP.GT.AND P5, PT, R4, RZ, PT ;  /* 0x000000ff0400720c */ /* 0x000fc80003fa4270 */
[----:B------:R-:W-:Y:S01]  /*2380*/  ISETP.GT.AND P0, PT, R3, RZ, P5 ;  /* 0x000000ff0300720c */ /* 0x000fe20002f04270 */
[-C--:B0-----:R-:W-:Y:S02]  /*2390*/  IMAD R12, R99, R10.reuse, RZ ;  /* 0x0000000a630c7224 */ /* 0x081fe400078e02ff */
[----:B------:R-:W-:-:S04]  /*23a0*/  IMAD.WIDE.U32 R104, R113, R10, R6 ;  /* 0x0000000a71687225 */ /* 0x000fc800078e0006 */
[----:B------:R-:W-:-:S04]  /*23b0*/  IMAD R5, R113, R11, R12 ;  /* 0x0000000b71057224 */ /* 0x000fc800078e020c */
[----:B------:R-:W-:Y:S01]  /*23c0*/  IMAD.IADD R107, R105, 0x1, R5 ;  /* 0x00000001696b7824 */ /* 0x000fe200078e0205 */
[----:B------:R-:W-:Y:S06]  /*23d0*/  @!P1 BRA `(.L_x_35) ;  /* 0x00000034000c9947 */ /* 0x000fec0003800000 */
[----:B------:R-:W0:Y:S01]  /*23e0*/  LDC.64 R20, c[0x0][0x5b8] ;  /* 0x00016e00ff147b82 */ /* 0x000e220000000a00 */
[----:B------:R-:W-:-:S07]  /*23f0*/  ULDC.64 UR4, c[0x0][0x5c0] ;  /* 0x0001700000047ab9 */ /* 0x000fce0000000a00 */
[----:B------:R-:W1:Y:S08]  /*2400*/  LDC.64 R96, c[0x0][0x5b0] ;  /* 0x00016c00ff607b82 */ /* 0x000e700000000a00 */
[----:B------:R-:W2:Y:S01]  /*2410*/  LDC.64 R12, c[0x0][0x5a8] ;  /* 0x00016a00ff0c7b82 */ /* 0x000ea20000000a00 */
[-C--:B0-----:R-:W-:Y:S02]  /*2420*/  IMAD R6, R15, R20.reuse, RZ ;  /* 0x000000140f067224 */ /* 0x081fe400078e02ff */
[----:B------:R-:W-:-:S04]  /*2430*/  IMAD.WIDE.U32 R94, R23, R20, R8 ;  /* 0x00000014175e7225 */ /* 0x000fc800078e0008 */
[----:B------:R-:W-:Y:S02]  /*2440*/  IMAD R111, R23, R21, R6 ;  /* 0x00000015176f7224 */ /* 0x000fe400078e0206 */
[-C--:B-1----:R-:W-:Y:S02]  /*2450*/  IMAD R6, R99, R96.reuse, RZ ;  /* 0x0000006063067224 */ /* 0x082fe400078e02ff */
[----:B------:R-:W-:Y:S02]  /*2460*/  IMAD.IADD R93, R95, 0x1, R111 ;  /* 0x000000015f5d7824 */ /* 0x000fe400078e026f */
[----:B------:R-:W-:Y:S02]  /*2470*/  IMAD.MOV.U32 R92, RZ, RZ, R94 ;  /* 0x000000ffff5c7224 */ /* 0x000fe400078e005e */
[C---:B------:R-:W-:Y:S02]  /*2480*/  IMAD R21, R113.reuse, R97, R6 ;  /* 0x0000006171157224 */ /* 0x040fe400078e0206 */
[----:B------:R-:W-:-:S04]  /*2490*/  IMAD.WIDE.U32 R6, R113, R96, R92 ;  /* 0x0000006071067225 */ /* 0x000fc800078e005c */
[----:B------:R-:W-:Y:S01]  /*24a0*/  IMAD.IADD R5, R7, 0x1, R21 ;  /* 0x0000000107057824 */ /* 0x000fe200078e0215 */
[----:B--2---:R-:W-:-:S04]  /*24b0*/  LEA R90, P1, R6, R12, 0x1 ;  /* 0x0000000c065a7211 */ /* 0x004fc800078208ff */
[----:B------:R-:W-:-:S05]  /*24c0*/  LEA.HI.X R91, R6, R13, R5, 0x1, P1 ;  /* 0x0000000d065b7211 */ /* 0x000fca00008f0c05 */
[----:B------:R-:W2:Y:S01]  /*24d0*/  @P0 LDG.E.LTC128B.U16 R5, desc[UR36][R90.64] ;  /* 0x000000245a050981 */ /* 0x000ea2000c1e1520 */
[----:B------:R-:W-:Y:S01]  /*24e0*/  ISETP.GT.AND P3, PT, R4, 0x1, PT ;  /* 0x000000010400780c */ /* 0x000fe20003f64270 */
[----:B------:R-:W-:Y:S01]  /*24f0*/  IMAD.WIDE.U32 R6, R113, R96, R8 ;  /* 0x0000006071067225 */ /* 0x000fe200078e0008 */
[----:B------:R-:W-:Y:S03]  /*2500*/  BSSY B1, `(.L_x_36) ;  /* 0x0000013000017945 */ /* 0x000fe60003800000 */
[----:B------:R-:W-:Y:S02]  /*2510*/  IMAD.IADD R7, R21, 0x1, R7 ;  /* 0x0000000115077824 */ /* 0x000fe400078e0207 */
[----:B------:R-:W-:-:S04]  /*2520*/  IMAD.WIDE.U32 R100, R23, R20, R6 ;  /* 0x0000001417647225 */ /* 0x000fc800078e0006 */
[----:B------:R-:W-:Y:S01]  /*2530*/  IMAD.IADD R7, R111, 0x1, R101 ;  /* 0x000000016f077824 */ /* 0x000fe200078e0265 */
[----:B------:R-:W-:Y:S02]  /*2540*/  LEA R6, P2, R100, R12, 0x1 ;  /* 0x0000000c64067211 */ /* 0x000fe400078408ff */
[----:B------:R-:W-:Y:S02]  /*2550*/  SHF.L.U64.HI R101, R96, 0x3, R97 ;  /* 0x0000000360657819 */ /* 0x000fe40000010261 */
[----:B------:R-:W-:Y:S01]  /*2560*/  LEA.HI.X R7, R100, R13, R7, 0x1, P2 ;  /* 0x0000000d64077211 */ /* 0x000fe200010f0c07 */
[----:B------:R-:W-:Y:S02]  /*2570*/  IMAD.SHL.U32 R100, R96, 0x8, RZ ;  /* 0x0000000860647824 */ /* 0x000fe400078e00ff */
[----:B--2---:R-:W-:-:S04]  /*2580*/  IMAD.U32 R14, R5, 0x10000, RZ ;  /* 0x00010000050e7824 */ /* 0x004fc800078e00ff */
[----:B------:R-:W-:Y:S01]  /*2590*/  FMUL R15, R14, R89 ;  /* 0x000000590e0f7220 */ /* 0x000fe20000400000 */
[----:B------:R-:W-:-:S03]  /*25a0*/  LEA R14, P1, R104, UR4, 0x1 ;  /* 0x00000004680e7c11 */ /* 0x000fc6000f8208ff */
[----:B------:R-:W-:Y:S01]  /*25b0*/  FFMA R56, R56, R88, R15 ;  /* 0x0000005838387223 */ /* 0x000fe2000000000f */
[----:B------:R-:W-:Y:S02]  /*25c0*/  LEA.HI.X R15, R104, UR5, R107, 0x1, P1 ;  /* 0x00000005680f7c11 */ /* 0x000fe400088f0c6b */
[----:B------:R-:W-:Y:S02]  /*25d0*/  ISETP.GT.AND P1, PT, R3, RZ, P3 ;  /* 0x000000ff0300720c */ /* 0x000fe40001f24270 */
[----:B------:R-:W-:Y:S02]  /*25e0*/  F2FP.BF16.F32.PACK_AB R56, RZ, R56 ;  /* 0x00000038ff38723e */ /* 0x000fe400000010ff */
[----:B------:R-:W-:-:S03]  /*25f0*/  P2R R107, PR, RZ, 0x8 ;  /* 0x00000008ff6b7803 */ /* 0x000fc60000000000 */
[----:B------:R0:W-:Y:S06]  /*2600*/  @P0 STG.E.U16 desc[UR36][R14.64], R56 ;  /* 0x000000380e000986 */ /* 0x0001ec000c101524 */
[----:B------:R-:W-:Y:S05]  /*2610*/  @!P1 BRA `(.L_x_37) ;  /* 0x0000000000049947 */ /* 0x000fea0003800000 */
[----:B------:R1:W5:Y:S02]  /*2620*/  LDG.E.LTC128B.U16 R5, desc[UR36][R6.64+0x2] ;  /* 0x0000022406057981 */ /* 0x000364000c1e1520 */
.L_x_37:
[----:B------:R-:W-:Y:S05]  /*2630*/  BSYNC B1 ;  /* 0x0000000000017941 */ /* 0x000fea0003800000 */
.L_x_36:
[----:B0----5:R-:W-:Y:S01]  /*2640*/  IMAD.U32 R56, R5, 0x10000, RZ ;  /* 0x0001000005387824 */ /* 0x021fe200078e00ff */
[----:B------:R-:W-:Y:S01]  /*2650*/  ISETP.GT.AND P0, PT, R3, 0x8, P5 ;  /* 0x000000080300780c */ /* 0x000fe20002f04270 */
[----:B------:R-:W-:-:S04]  /*2660*/  IMAD.WIDE.U32 R104, R113, R96, R100 ;  /* 0x0000006071687225 */ /* 0x000fc800078e0064 */
[----:B------:R-:W-:Y:S01]  /*2670*/  FMUL R56, R56, R89 ;  /* 0x0000005938387220 */ /* 0x000fe20000400000 */
[----:B------:R-:W-:Y:S01]  /*2680*/  IMAD.IADD R105, R21, 0x1, R105 ;  /* 0x0000000115697824 */ /* 0x000fe200078e0269 */
[----:B------:R-:W-:Y:S02]  /*2690*/  IADD3 R21, P2, R94, R104, RZ ;  /* 0x000000685e157210 */ /* 0x000fe40007f5e0ff */
[----:B------:R-:W-:-:S03]  /*26a0*/  FFMA R56, R57, R88, R56 ;  /* 0x0000005839387223 */ /* 0x000fc60000000038 */
[----:B------:R-:W-:Y:S01]  /*26b0*/  IMAD.X R106, R105, 0x1, R93, P2 ;  /* 0x00000001696a7824 */ /* 0x000fe200010e065d */
[C---:B------:R-:W-:Y:S02]  /*26c0*/  LEA R90, P2, R21.reuse, R12, 0x1 ;  /* 0x0000000c155a7211 */ /* 0x040fe400078408ff */
[----:B------:R-:W-:Y:S02]  /*26d0*/  F2FP.BF16.F32.PACK_AB R56, RZ, R56 ;  /* 0x00000038ff38723e */ /* 0x000fe400000010ff */
[--C-:B------:R-:W-:Y:S02]  /*26e0*/  LEA.HI.X R91, R21, R13, R106.reuse, 0x1, P2 ;  /* 0x0000000d155b7211 */ /* 0x100fe400010f0c6a */
[----:B------:R-:W-:Y:S02]  /*26f0*/  PRMT R57, R56, 0x7610, R57 ;  /* 0x0000761038397816 */ /* 0x000fe40000000039 */
[----:B------:R-:W-:-:S03]  /*2700*/  PRMT R106, R5, 0x7610, R106 ;  /* 0x00007610056a7816 */ /* 0x000fc6000000006a */
[----:B------:R0:W-:Y:S04]  /*2710*/  @P1 STG.E.U16 desc[UR36][R14.64+0x2], R57 ;  /* 0x000002390e001986 */ /* 0x0001e8000c101524 */
[----:B------:R2:W3:Y:S01]  /*2720*/  @P0 LDG.E.LTC128B.U16 R106, desc[UR36][R90.64] ;  /* 0x000000245a6a0981 */ /* 0x0004e2000c1e1520 */
[----:B------:R-:W-:Y:S01]  /*2730*/  IADD3 R104, P1, R8, R104, RZ ;  /* 0x0000006808687210 */ /* 0x000fe20007f3e0ff */
[----:B------:R-:W-:Y:S01]  /*2740*/  IMAD.SHL.U32 R109, R10, 0x10, RZ ;  /* 0x000000100a6d7824 */ /* 0x000fe200078e00ff */
[----:B------:R-:W-:Y:S03]  /*2750*/  BSSY B1, `(.L_x_38) ;  /* 0x0000011000017945 */ /* 0x000fe60003800000 */
[----:B------:R-:W-:-:S02]  /*2760*/  IMAD.X R105, R9, 0x1, R105, P1 ;  /* 0x0000000109697824 */ /* 0x000fc400008e0669 */
[----:B------:R-:W-:Y:S01]  /*2770*/  IMAD.WIDE.U32 R104, R23, R20, R104 ;  /* 0x0000001417687225 */ /* 0x000fe200078e0068 */
[----:B--2---:R-:W-:-:S03]  /*2780*/  IADD3 R90, P2, R109, R14, RZ ;  /* 0x0000000e6d5a7210 */ /* 0x004fc60007f5e0ff */
[----:B------:R-:W-:Y:S01]  /*2790*/  IMAD.IADD R21, R111, 0x1, R105 ;  /* 0x000000016f157824 */ /* 0x000fe200078e0269 */
[----:B------:R-:W-:-:S05]  /*27a0*/  SHF.L.U64.HI R105, R10, 0x4, R11 ;  /* 0x000000040a697819 */ /* 0x000fca000001020b */
[----:B------:R-:W-:Y:S02]  /*27b0*/  IMAD.X R91, R105, 0x1, R15, P2 ;  /* 0x00000001695b7824 */ /* 0x000fe400010e060f */
[----:B---3--:R-:W-:-:S04]  /*27c0*/  IMAD.U32 R56, R106, 0x10000, RZ ;  /* 0x000100006a387824 */ /* 0x008fc800078e00ff */
[----:B------:R-:W-:Y:S01]  /*27d0*/  FMUL R5, R56, R89 ;  /* 0x0000005938057220 */ /* 0x000fe20000400000 */
[----:B------:R-:W-:-:S03]  /*27e0*/  LEA R56, P1, R104, R12, 0x1 ;  /* 0x0000000c68387211 */ /* 0x000fc600078208ff */
[----:B------:R-:W-:Y:S01]  /*27f0*/  FFMA R5, R58, R88, R5 ;  /* 0x000000583a057223 */ /* 0x000fe20000000005 */
[----:B0-----:R-:W-:Y:S02]  /*2800*/  LEA.HI.X R57, R104, R13, R21, 0x1, P1 ;  /* 0x0000000d68397211 */ /* 0x001fe400008f0c15 */
[----:B------:R-:W-:Y:S02]  /*2810*/  ISETP.GT.AND P1, PT, R3, 0x8, P3 ;  /* 0x000000080300780c */ /* 0x000fe40001f24270 */
[----:B------:R-:W-:-:S05]  /*2820*/  F2FP.BF16.F32.PACK_AB R5, RZ, R5 ;  /* 0x00000005ff05723e */ /* 0x000fca00000010ff */
[----:B------:R0:W-:Y:S06]  /*2830*/  @P0 STG.E.U16 desc[UR36][R90.64], R5 ;  /* 0x000000055a000986 */ /* 0x0001ec000c101524 */
[----:B------:R-:W-:Y:S05]  /*2840*/  @!P1 BRA `(.L_x_39) ;  /* 0x0000000000049947 */ /* 0x000fea0003800000 */
[----:B------:R2:W5:Y:S02]  /*2850*/  LDG.E.LTC128B.U16 R106, desc[UR36][R56.64+0x2] ;  /* 0x00000224386a7981 */ /* 0x000564000c1e1520 */
.L_x_39:
[----:B------:R-:W-:Y:S05]  /*2860*/  BSYNC B1 ;  /* 0x0000000000017941 */ /* 0x000fea0003800000 */
.L_x_38:
[----:B-----5:R-:W-:Y:S01]  /*2870*/  IMAD.U32 R58, R106, 0x10000, RZ ;  /* 0x000100006a3a7824 */ /* 0x020fe200078e00ff */
[C---:B------:R-:W-:Y:S01]  /*2880*/  SHF.L.U64.HI R21, R10.reuse, 0x8, R11 ;  /* 0x000000080a157819 */ /* 0x040fe2000001020b */
[----:B0-----:R-:W-:Y:S01]  /*2890*/  IMAD.SHL.U32 R5, R10, 0x100, RZ ;  /* 0x000001000a057824 */ /* 0x001fe200078e00ff */
[----:B------:R-:W-:Y:S01]  /*28a0*/  ISETP.GT.AND P3, PT, R4, 0x8, PT ;  /* 0x000000080400780c */ /* 0x000fe20003f64270 */
[----:B------:R-:W-:Y:S01]  /*28b0*/  FMUL R58, R58, R89 ;  /* 0x000000593a3a7220 */ /* 0x000fe20000400000 */
[----:B------:R-:W-:Y:S02]  /*28c0*/  BSSY B1, `(.L_x_40) ;  /* 0x000000d000017945 */ /* 0x000fe40003800000 */
[----:B------:R-:W-:Y:S01]  /*28d0*/  IADD3 R10, P0, P2, R5, R14, R109 ;  /* 0x0000000e050a7210 */ /* 0x000fe20007a1e06d */
[----:B------:R-:W-:Y:S01]  /*28e0*/  FFMA R58, R59, R88, R58 ;  /* 0x000000583b3a7223 */ /* 0x000fe2000000003a */
[----:B------:R-:W-:Y:S01]  /*28f0*/  IMAD.MOV.U32 R59, RZ, RZ, R91 ;  /* 0x000000ffff3b7224 */ /* 0x000fe200078e005b */
[----:B------:R-:W-:-:S02]  /*2900*/  P2R R108, PR, RZ, 0x8 ;  /* 0x00000008ff6c7803 */ /* 0x000fc40000000000 */
[----:B------:R-:W-:Y:S02]  /*2910*/  IADD3.X R11, R21, R15, R105, P0, P2 ;  /* 0x0000000f150b7210 */ /* 0x000fe400007e4469 */
[----:B------:R-:W-:Y:S02]  /*2920*/  F2FP.BF16.F32.PACK_AB R58, RZ, R58 ;  /* 0x0000003aff3a723e */ /* 0x000fe400000010ff */
[----:B------:R-:W-:Y:S02]  /*2930*/  ISETP.GT.AND P0, PT, R3, RZ, P3 ;  /* 0x000000ff0300720c */ /* 0x000fe40001f04270 */
[----:B------:R-:W-:Y:S01]  /*2940*/  PRMT R104, R58, 0x7610, R104 ;  /* 0x000076103a687816 */ /* 0x000fe20000000068 */
[----:B------:R-:W-:-:S05]  /*2950*/  IMAD.MOV.U32 R58, RZ, RZ, R90 ;  /* 0x000000ffff3a7224 */ /* 0x000fca00078e005a */
[----:B------:R0:W-:Y:S05]  /*2960*/  @P1 STG.E.U16 desc[UR36][R58.64+0x2], R104 ;  /* 0x000002683a001986 */ /* 0x0001ea000c101524 */
[----:B------:R-:W-:Y:S05]  /*2970*/  @!P0 BRA `(.L_x_41) ;  /* 0x0000000000048947 */ /* 0x000fea0003800000 */
[----:B------:R3:W5:Y:S02]  /*2980*/  LDG.E.LTC128B.U16 R106, desc[UR36][R6.64+0x10] ;  /* 0x00001024066a7981 */ /* 0x000764000c1e1520 */
.L_x_41:
[----:B------:R-:W-:Y:S05]  /*2990*/  BSYNC B1 ;  /* 0x0000000000017941 */ /* 0x000fea0003800000 */
.L_x_40:
[----:B0----5:R-:W-:Y:S01]  /*29a0*/  IMAD.U32 R104, R106, 0x10000, RZ ;  /* 0x000100006a687824 */ /* 0x021fe200078e00ff */
[----:B------:R-:W-:Y:S01]  /*29b0*/  ISETP.GT.AND P1, PT, R4, 0x9, PT ;  /* 0x000000090400780c */ /* 0x000fe20003f24270 */
[----:B------:R-:W-:Y:S02]  /*29c0*/  BSSY B1, `(.L_x_42) ;  /* 0x0000009000017945 */ /* 0x000fe40003800000 */
[----:B------:R-:W-:Y:S01]  /*29d0*/  FMUL R105, R104, R89 ;  /* 0x0000005968697220 */ /* 0x000fe20000400000 */
[----:B------:R-:W-:-:S03]  /*29e0*/  P2R R104, PR, RZ, 0x2 ;  /* 0x00000002ff687803 */ /* 0x000fc60000000000 */
[----:B------:R-:W-:-:S05]  /*29f0*/  FFMA R105, R60, R88, R105 ;  /* 0x000000583c697223 */ /* 0x000fca0000000069 */
[----:B------:R-:W-:-:S05]  /*2a00*/  F2FP.BF16.F32.PACK_AB R105, RZ, R105 ;  /* 0x00000069ff69723e */ /* 0x000fca00000010ff */
[----:B------:R0:W-:Y:S01]  /*2a10*/  @P0 STG.E.U16 desc[UR36][R14.64+0x10], R105 ;  /* 0x000010690e000986 */ /* 0x0001e2000c101524 */
[----:B------:R-:W-:-:S13]  /*2a20*/  ISETP.GT.AND P0, PT, R3, RZ, P1 ;  /* 0x000000ff0300720c */ /* 0x000fda0000f04270 */
[----:B0-----:R-:W-:Y:S05]  /*2a30*/  @!P0 BRA `(.L_x_43) ;  /* 0x0000000000048947 */ /* 0x001fea0003800000 */
[----:B------:R0:W5:Y:S02]  /*2a40*/  LDG.E.LTC128B.U16 R106, desc[UR36][R6.64+0x12] ;  /* 0x00001224066a7981 */ /* 0x000164000c1e1520 */
.L_x_43:
[----:B------:R-:W-:Y:S05]  /*2a50*/  BSYNC B1 ;  /* 0x0000000000017941 */ /* 0x000fea0003800000 */
.L_x_42:
[----:B-----5:R-:W-:Y:S01]  /*2a60*/  IMAD.U32 R60, R106, 0x10000, RZ ;  /* 0x000100006a3c7824 */ /* 0x020fe200078e00ff */
[----:B------:R-:W-:Y:S03]  /*2a70*/  BSSY B1, `(.L_x_44) ;  /* 0x0000008000017945 */ /* 0x000fe60003800000 */
[----:B------:R-:W-:-:S04]  /*2a80*/  FMUL R60, R60, R89 ;  /* 0x000000593c3c7220 */ /* 0x000fc80000400000 */
[----:B------:R-:W-:-:S05]  /*2a90*/  FFMA R60, R61, R88, R60 ;  /* 0x000000583d3c7223 */ /* 0x000fca000000003c */
[----:B------:R-:W-:-:S05]  /*2aa0*/  F2FP.BF16.F32.PACK_AB R60, RZ, R60 ;  /* 0x0000003cff3c723e */ /* 0x000fca00000010ff */
[----:B------:R4:W-:Y:S01]  /*2ab0*/  @P0 STG.E.U16 desc[UR36][R14.64+0x12], R60 ;  /* 0x0000123c0e000986 */ /* 0x0009e2000c101524 */
[----:B------:R-:W-:-:S13]  /*2ac0*/  ISETP.GT.AND P0, PT, R3, 0x8, P3 ;  /* 0x000000080300780c */ /* 0x000fda0001f04270 */
[----:B----4-:R-:W-:Y:S05]  /*2ad0*/  @!P0 BRA `(.L_x_45) ;  /* 0x0000000000048947 */ /* 0x010fea0003800000 */
[----:B------:R4:W5:Y:S02]  /*2ae0*/  LDG.E.LTC128B.U16 R106, desc[UR36][R56.64+0x10] ;  /* 0x00001024386a7981 */ /* 0x000964000c1e1520 */
.L_x_45:
[----:B------:R-:W-:Y:S05]  /*2af0*/  BSYNC B1 ;  /* 0x0000000000017941 */ /* 0x000fea0003800000 */
.L_x_44:
[----:B-----5:R-:W-:Y:S01]  /*2b00*/  IMAD.U32 R60, R106, 0x10000, RZ ;  /* 0x000100006a3c7824 */ /* 0x020fe200078e00ff */
[----:B------:R-:W-:Y:S03]  /*2b10*/  BSSY B1, `(.L_x_46) ;  /* 0x000000a000017945 */ /* 0x000fe60003800000 */
[----:B------:R-:W-:-:S04]  /*2b20*/  FMUL R61, R60, R89 ;  /* 0x000000593c3d7220 */ /* 0x000fc80000400000 */
[----:B------:R-:W-:-:S05]  /*2b30*/  FFMA R61, R62, R88, R61 ;  /* 0x000000583e3d7223 */ /* 0x000fca000000003d */
[----:B------:R-:W-:-:S05]  /*2b40*/  F2FP.BF16.F32.PACK_AB R61, RZ, R61 ;  /* 0x0000003dff3d723e */ /* 0x000fca00000010ff */
[----:B------:R0:W-:Y:S01]  /*2b50*/  @P0 STG.E.U16 desc[UR36][R58.64+0x10], R61 ;  /* 0x0000103d3a000986 */ /* 0x0001e2000c101524 */
[----:B------:R-:W-:-:S05]  /*2b60*/  IADD3 R113, P0, R113, 0x80, RZ ;  /* 0x0000008071717810 */ /* 0x000fca0007f1e0ff */
[----:B------:R-:W-:Y:S01]  /*2b70*/  IMAD.X R99, RZ, RZ, R99, P0 ;  /* 0x000000ffff637224 */ /* 0x000fe200000e0663 */
[----:B------:R-:W-:-:S13]  /*2b80*/  ISETP.GT.AND P0, PT, R3, 0x8, P1 ;  /* 0x000000080300780c */ /* 0x000fda0000f04270 */
[----:B0-----:R-:W-:Y:S05]  /*2b90*/  @!P0 BRA `(.L_x_47) ;  /* 0x0000000000048947 */ /* 0x001fea0003800000 */
[----:B------:R0:W5:Y:S02]  /*2ba0*/  LDG.E.LTC128B.U16 R106, desc[UR36][R56.64+0x12] ;  /* 0x00001224386a7981 */ /* 0x000164000c1e1520 */
.L_x_47:
[----:B------:R-:W-:Y:S05]  /*2bb0*/  BSYNC B1 ;  /* 0x0000000000017941 */ /* 0x000fea0003800000 */
.L_x_46:
[----:B-----5:R-:W-:Y:S01]  /*2bc0*/  IMAD.U32 R60, R106, 0x10000, RZ ;  /* 0x000100006a3c7824 */ /* 0x020fe200078e00ff */
[----:B------:R-:W-:Y:S01]  /*2bd0*/  ISETP.GT.AND P2, PT, R4, 0x10, PT ;  /* 0x000000100400780c */ /* 0x000fe20003f44270 */
[----:B------:R-:W-:Y:S01]  /*2be0*/  IMAD R62, R99, R96, RZ ;  /* 0x00000060633e7224 */ /* 0x000fe200078e02ff */
[----:B------:R-:W-:Y:S01]  /*2bf0*/  BSSY B1, `(.L_x_48) ;  /* 0x0000021000017945 */ /* 0x000fe20003800000 */
[----:B------:R-:W-:Y:S02]  /*2c00*/  FMUL R60, R60, R89 ;  /* 0x000000593c3c7220 */ /* 0x000fe40000400000 */
[----:B------:R-:W-:Y:S02]  /*2c10*/  IMAD R95, R113, R97, R62 ;  /* 0x00000061715f7224 */ /* 0x000fe400078e023e */
[----:B------:R-:W-:Y:S01]  /*2c20*/  FFMA R60, R63, R88, R60 ;  /* 0x000000583f3c7223 */ /* 0x000fe2000000003c */
[----:B------:R-:W-:-:S04]  /*2c30*/  IMAD.WIDE.U32 R62, R113, R96, R8 ;  /* 0x00000060713e7225 */ /* 0x000fc800078e0008 */
[----:B------:R-:W-:Y:S01]  /*2c40*/  F2FP.BF16.F32.PACK_AB R60, RZ, R60 ;  /* 0x0000003cff3c723e */ /* 0x000fe200000010ff */
[----:B------:R-:W-:-:S03]  /*2c50*/  IMAD.IADD R63, R95, 0x1, R63 ;  /* 0x000000015f3f7824 */ /* 0x000fc600078e023f */
[----:B------:R-:W-:Y:S01]  /*2c60*/  PRMT R99, R60, 0x7610, R99 ;  /* 0x000076103c637816 */ /* 0x000fe20000000063 */
[----:B------:R-:W-:-:S04]  /*2c70*/  IMAD.WIDE.U32 R60, R113, R96, R92 ;  /* 0x00000060713c7225 */ /* 0x000fc800078e005c */
[----:B------:R1:W-:Y:S01]  /*2c80*/  @P0 STG.E.U16 desc[UR36][R58.64+0x12], R99 ;  /* 0x000012633a000986 */ /* 0x0003e2000c101524 */
[----:B------:R-:W-:Y:S02]  /*2c90*/  IMAD.IADD R61, R61, 0x1, R95 ;  /* 0x000000013d3d7824 */ /* 0x000fe400078e025f */
[----:B------:R-:W-:-:S04]  /*2ca0*/  IMAD.WIDE.U32 R96, R113, R96, R100 ;  /* 0x0000006071607225 */ /* 0x000fc800078e0064 */
[----:B------:R-:W-:Y:S02]  /*2cb0*/  IMAD.IADD R97, R95, 0x1, R97 ;  /* 0x000000015f617824 */ /* 0x000fe400078e0261 */
[----:B-1----:R-:W-:Y:S01]  /*2cc0*/  IMAD.WIDE.U32 R98, R23, R20, R62 ;  /* 0x0000001417627225 */ /* 0x002fe200078e003e */
[----:B------:R-:W-:-:S04]  /*2cd0*/  LEA R62, P0, R60, R12, 0x1 ;  /* 0x0000000c3c3e7211 */ /* 0x000fc800078008ff */
[----:B------:R-:W-:Y:S01]  /*2ce0*/  LEA.HI.X R63, R60, R13, R61, 0x1, P0 ;  /* 0x0000000d3c3f7211 */ /* 0x000fe200000f0c3d */
[----:B------:R-:W-:Y:S01]  /*2cf0*/  IMAD.IADD R61, R111, 0x1, R99 ;  /* 0x000000016f3d7824 */ /* 0x000fe200078e0263 */
[----:B------:R-:W-:-:S04]  /*2d00*/  LEA R60, P0, R98, R12, 0x1 ;  /* 0x0000000c623c7211 */ /* 0x000fc800078008ff */
[----:B------:R-:W-:Y:S02]  /*2d10*/  LEA.HI.X R61, R98, R13, R61, 0x1, P0 ;  /* 0x0000000d623d7211 */ /* 0x000fe400000f0c3d */
[----:B------:R-:W-:-:S05]  /*2d20*/  IADD3 R94, P0, R94, R96, RZ ;  /* 0x000000605e5e7210 */ /* 0x000fca0007f1e0ff */
[----:B------:R-:W-:Y:S01]  /*2d30*/  IMAD.X R95, R97, 0x1, R93, P0 ;  /* 0x00000001615f7824 */ /* 0x000fe200000e065d */
[----:B------:R-:W-:-:S05]  /*2d40*/  IADD3 R92, P0, R8, R96, RZ ;  /* 0x00000060085c7210 */ /* 0x000fca0007f1e0ff */
[----:B------:R-:W-:Y:S01]  /*2d50*/  IMAD.X R93, R9, 0x1, R97, P0 ;  /* 0x00000001095d7824 */ /* 0x000fe200000e0661 */
[----:B------:R-:W-:Y:S01]  /*2d60*/  LEA R8, P0, R94, R12, 0x1 ;  /* 0x0000000c5e087211 */ /* 0x000fe200078008ff */
[----:B------:R-:W-:-:S03]  /*2d70*/  IMAD.WIDE.U32 R92, R23, R20, R92 ;  /* 0x00000014175c7225 */ /* 0x000fc600078e005c */
[----:B------:R-:W-:Y:S01]  /*2d80*/  LEA.HI.X R9, R94, R13, R95, 0x1, P0 ;  /* 0x0000000d5e097211 */ /* 0x000fe200000f0c5f */
[----:B------:R-:W-:Y:S01]  /*2d90*/  IMAD.IADD R20, R111, 0x1, R93 ;  /* 0x000000016f147824 */ /* 0x000fe200078e025d */
[----:B------:R-:W-:-:S04]  /*2da0*/  LEA R12, P0, R92, R12, 0x1 ;  /* 0x0000000c5c0c7211 */ /* 0x000fc800078008ff */
[----:B------:R-:W-:Y:S02]  /*2db0*/  LEA.HI.X R13, R92, R13, R20, 0x1, P0 ;  /* 0x0000000d5c0d7211 */ /* 0x000fe400000f0c14 */
[----:B------:R-:W-:Y:S02]  /*2dc0*/  ISETP.GT.AND P0, PT, R3, RZ, P2 ;  /* 0x000000ff0300720c */ /* 0x000fe40001704270 */
[----:B------:R-:W-:-:S11]  /*2dd0*/  P2R R92, PR, RZ, 0x4 ;  /* 0x00000004ff5c7803 */ /* 0x000fd60000000000 */
[----:B------:R-:W-:Y:S05]  /*2de0*/  @!P0 BRA `(.L_x_49) ;  /* 0x0000000000048947 */ /* 0x000fea0003800000 */
[----:B------:R1:W5:Y:S02]  /*2df0*/  LDG.E.LTC128B.U16 R106, desc[UR36][R6.64+0x20] ;  /* 0x00002024066a7981 */ /* 0x000364000c1e1520 */
.L_x_49:
[----:B------:R-:W-:Y:S05]  /*2e00*/  BSYNC B1 ;  /* 0x0000000000017941 */ /* 0x000fea0003800000 */
.L_x_48:
[----:B-----5:R-:W-:Y:S01]  /*2e10*/  IMAD.U32 R20, R106, 0x10000, RZ ;  /* 0x000100006a147824 */ /* 0x020fe200078e00ff */
        /* <DEDUP_REMOVED lines=10> */
.L_x_51:
[----:B------:R-:W-:Y:S05]  /*2ec0*/  BSYNC B1 ;  /* 0x0000000000017941 */ /* 0x000fea0003800000 */
.L_x_50:
[----:B-----5:R-:W-:Y:S01]  /*2ed0*/  IMAD.U32 R20, R106, 0x10000, RZ ;  /* 0x000100006a147824 */ /* 0x020fe200078e00ff */
[----:B------:R-:W-:Y:S03]  /*2ee0*/  BSSY B1, `(.L_x_52) ;  /* 0x0000008000017945 */ /* 0x000fe60003800000 */
[----:B------:R-:W-:-:S04]  /*2ef0*/  FMUL R20, R20, R89 ;  /* 0x0000005914147220 */ /* 0x000fc80000400000 */
[----:B------:R-:W-:-:S05]  /*2f00*/  FFMA R20, R65, R88, R20 ;  /* 0x0000005841147223 */ /* 0x000fca0000000014 */
[----:B------:R-:W-:-:S05]  /*2f10*/  F2FP.BF16.F32.PACK_AB R20, RZ, R20 ;  /* 0x00000014ff14723e */ /* 0x000fca00000010ff */
[----:B------:R0:W-:Y:S01]  /*2f20*/  @P0 STG.E.U16 desc[UR36][R14.64+0x22], R20 ;  /* 0x000022140e000986 */ /* 0x0001e2000c101524 */
[----:B------:R-:W-:-:S13]  /*2f30*/  ISETP.GT.AND P0, PT, R3, 0x8, P2 ;  /* 0x000000080300780c */ /* 0x000fda0001704270 */
[----:B0-----:R-:W-:Y:S05]  /*2f40*/  @!P0 BRA `(.L_x_53) ;  /* 0x0000000000048947 */ /* 0x001fea0003800000 */
[----:B------:R0:W5:Y:S02]  /*2f50*/  LDG.E.LTC128B.U16 R106, desc[UR36][R56.64+0x20] ;  /* 0x00002024386a7981 */ /* 0x000164000c1e1520 */
.L_x_53:
[----:B------:R-:W-:Y:S05]  /*2f60*/  BSYNC B1 ;  /* 0x0000000000017941 */ /* 0x000fea0003800000 */
.L_x_52:
        /* <DEDUP_REMOVED lines=9> */
.L_x_55:
[----:B------:R-:W-:Y:S05]  /*3000*/  BSYNC B1 ;  /* 0x0000000000017941 */ /* 0x000fea0003800000 */
.L_x_54:
        /* <DEDUP_REMOVED lines=11> */
.L_x_57:
[----:B------:R-:W-:Y:S05]  /*30c0*/  BSYNC B1 ;  /* 0x0000000000017941 */ /* 0x000fea0003800000 */
.L_x_56:
[----:B-----5:R-:W-:Y:S01]  /*30d0*/  IMAD.U32 R20, R106, 0x10000, RZ ;  /* 0x000100006a147824 */ /* 0x020fe200078e00ff */
[----:B------:R-:W-:Y:S01]  /*30e0*/  ISETP.GT.AND P1, PT, R4, 0x19, PT ;  /* 0x000000190400780c */ /* 0x000fe20003f24270 */
[----:B------:R-:W-:Y:S02]  /*30f0*/  BSSY B1, `(.L_x_58) ;  /* 0x0000009000017945 */ /* 0x000fe40003800000 */
[----:B------:R-:W-:-:S04]  /*3100*/  FMUL R23, R20, R89 ;  /* 0x0000005914177220 */ /* 0x000fc80000400000 */
[----:B------:R-:W-:Y:S01]  /*3110*/  FFMA R23, R68, R88, R23 ;  /* 0x0000005844177223 */ /* 0x000fe20000000017 */
[----:B------:R-:W-:-:S04]  /*3120*/  P2R R68, PR, RZ, 0x2 ;  /* 0x00000002ff447803 */ /* 0x000fc80000000000 */
[----:B------:R-:W-:-:S05]  /*3130*/  F2FP.BF16.F32.PACK_AB R23, RZ, R23 ;  /* 0x00000017ff17723e */ /* 0x000fca00000010ff */
[----:B------:R0:W-:Y:S01]  /*3140*/  @P0 STG.E.U16 desc[UR36][R14.64+0x30], R23 ;  /* 0x000030170e000986 */ /* 0x0001e2000c101524 */
[----:B------:R-:W-:-:S13]  /*3150*/  ISETP.GT.AND P0, PT, R3, RZ, P1 ;  /* 0x000000ff0300720c */ /* 0x000fda0000f04270 */
[----:B0-----:R-:W-:Y:S05]  /*3160*/  @!P0 BRA `(.L_x_59) ;  /* 0x0000000000048947 */ /* 0x001fea0003800000 */
[----:B------:R0:W5:Y:S02]  /*3170*/  LDG.E.LTC128B.U16 R106, desc[UR36][R6.64+0x32] ;  /* 0x00003224066a7981 */ /* 0x000164000c1e1520 */
.L_x_59:
[----:B------:R-:W-:Y:S05]  /*3180*/  BSYNC B1 ;  /* 0x0000000000017941 */ /* 0x000fea0003800000 */
.L_x_58:
        /* <DEDUP_REMOVED lines=9> */
.L_x_61:
[----:B------:R-:W-:Y:S05]  /*3220*/  BSYNC B1 ;  /* 0x0000000000017941 */ /* 0x000fea0003800000 */
.L_x_60:
        /* <DEDUP_REMOVED lines=9> */
.L_x_63:
[----:B------:R-:W-:Y:S05]  /*32c0*/  BSYNC B1 ;  /* 0x0000000000017941 */ /* 0x000fea0003800000 */
.L_x_62:
        /* <DEDUP_REMOVED lines=11> */
.L_x_65:
[----:B------:R-:W-:Y:S05]  /*3380*/  BSYNC B1 ;  /* 0x0000000000017941 */ /* 0x000fea0003800000 */
.L_x_64:
        /* <DEDUP_REMOVED lines=11> */
.L_x_67:
[----:B------:R-:W-:Y:S05]  /*3440*/  BSYNC B1 ;  /* 0x0000000000017941 */ /* 0x000fea0003800000 */
.L_x_66:
        /* <DEDUP_REMOVED lines=9> */
.L_x_69:
[----:B------:R-:W-:Y:S05]  /*34e0*/  BSYNC B1 ;  /* 0x0000000000017941 */ /* 0x000fea0003800000 */
.L_x_68:
        /* <DEDUP_REMOVED lines=9> */
.L_x_71:
[----:B------:R-:W-:Y:S05]  /*3580*/  BSYNC B1 ;  /* 0x0000000000017941 */ /* 0x000fea0003800000 */
.L_x_70:
        /* <DEDUP_REMOVED lines=11> */
.L_x_73:
[----:B------:R-:W-:Y:S05]  /*3640*/  BSYNC B1 ;  /* 0x0000000000017941 */ /* 0x000fea0003800000 */
.L_x_72:
        /* <DEDUP_REMOVED lines=11> */
.L_x_75:
[----:B------:R-:W-:Y:S05]  /*3700*/  BSYNC B1 ;  /* 0x0000000000017941 */ /* 0x000fea0003800000 */
.L_x_74:
        /* <DEDUP_REMOVED lines=9> */
.L_x_77:
[----:B------:R-:W-:Y:S05]  /*37a0*/  BSYNC B1 ;  /* 0x0000000000017941 */ /* 0x000fea0003800000 */
.L_x_76:
        /* <DEDUP_REMOVED lines=9> */
.L_x_79:
[----:B------:R-:W-:Y:S05]  /*3840*/  BSYNC B1 ;  /* 0x0000000000017941 */ /* 0x000fea0003800000 */
.L_x_78:
[----:B-----5:R-:W-:Y:S01]  /*3850*/  IMAD.U32 R20, R106, 0x10000, RZ ;  /* 0x000100006a147824 */ /* 0x020fe200078e00ff */
[----:B------:R-:W-:Y:S01]  /*3860*/  ISETP.GT.AND P6, PT, R4, 0x30, PT ;  /* 0x000000300400780c */ /* 0x000fe20003fc4270 */
[----:B------:R-:W-:Y:S02]  /*3870*/  BSSY B1, `(.L_x_80) ;  /* 0x0000008000017945 */ /* 0x000fe40003800000 */
[----:B------:R-:W-:-:S04]  /*3880*/  FMUL R20, R20, R89 ;  /* 0x0000005914147220 */ /* 0x000fc80000400000 */
[----:B------:R-:W-:-:S05]  /*3890*/  FFMA R20, R79, R88, R20 ;  /* 0x000000584f147223 */ /* 0x000fca0000000014 */
[----:B------:R-:W-:-:S05]  /*38a0*/  F2FP.BF16.F32.PACK_AB R20, RZ, R20 ;  /* 0x00000014ff14723e */ /* 0x000fca00000010ff */
[----:B------:R0:W-:Y:S01]  /*38b0*/  @P0 STG.E.U16 desc[UR36][R58.64+0x52], R20 ;  /* 0x000052143a000986 */ /* 0x0001e2000c101524 */
[----:B------:R-:W-:-:S13]  /*38c0*/  ISETP.GT.AND P0, PT, R3, RZ, P6 ;  /* 0x000000ff0300720c */ /* 0x000fda0003704270 */
[----:B0-----:R-:W-:Y:S05]  /*38d0*/  @!P0 BRA `(.L_x_81) ;  /* 0x0000000000048947 */ /* 0x001fea0003800000 */
[----:B------:R0:W5:Y:S02]  /*38e0*/  LDG.E.LTC128B.U16 R106, desc[UR36][R6.64+0x60] ;  /* 0x00006024066a7981 */ /* 0x000164000c1e1520 */
.L_x_81:
[----:B------:R-:W-:Y:S05]  /*38f0*/  BSYNC B1 ;  /* 0x0000000000017941 */ /* 0x000fea0003800000 */
.L_x_80:
        /* <DEDUP_REMOVED lines=10> */
.L_x_83:
[----:B------:R-:W-:Y:S05]  /*39a0*/  BSYNC B1 ;  /* 0x0000000000017941 */ /* 0x000fea0003800000 */
.L_x_82:
        /* <DEDUP_REMOVED lines=9> */
.L_x_85:
[----:B------:R-:W-:Y:S05]  /*3a40*/  BSYNC B1 ;  /* 0x0000000000017941 */ /* 0x000fea0003800000 */
.L_x_84:
        /* <DEDUP_REMOVED lines=9> */
.L_x_87:
[----:B------:R-:W-:Y:S05]  /*3ae0*/  BSYNC B1 ;  /* 0x0000000000017941 */ /* 0x000fea0003800000 */
.L_x_86:
        /* <DEDUP_REMOVED lines=10> */
.L_x_89:
[----:B------:R-:W-:Y:S05]  /*3b90*/  BSYNC B1 ;  /* 0x0000000000017941 */ /* 0x000fea0003800000 */
.L_x_88:
[----:B-----5:R-:W-:Y:S01]  /*3ba0*/  IMAD.U32 R20, R106, 0x10000, RZ ;  /* 0x000100006a147824 */ /* 0x020fe200078e00ff */
[----:B------:R-:W-:Y:S03]  /*3bb0*/  BSSY B1, `(.L_x_90) ;  /* 0x000000f000017945 */ /* 0x000fe60003800000 */
[----:B------:R-:W-:-:S04]  /*3bc0*/  FMUL R23, R20, R89 ;  /* 0x0000005914177220 */ /* 0x000fc80000400000 */
[----:B------:R-:W-:-:S05]  /*3bd0*/  FFMA R23, R84, R88, R23 ;  /* 0x0000005854177223 */ /* 0x000fca0000000017 */
[----:B------:R-:W-:-:S05]  /*3be0*/  F2FP.BF16.F32.PACK_AB R23, RZ, R23 ;  /* 0x00000017ff17723e */ /* 0x000fca00000010ff */
[----:B------:R0:W-:Y:S01]  /*3bf0*/  @P0 STG.E.U16 desc[UR36][R14.64+0x70], R23 ;  /* 0x000070170e000986 */ /* 0x0001e2000c101524 */
[----:B------:R-:W-:-:S05]  /*3c00*/  IADD3 R64, P0, R5, R90, RZ ;  /* 0x0000005a05407210 */ /* 0x000fca0007f1e0ff */
[----:B------:R-:W-:Y:S01]  /*3c10*/  IMAD.X R65, R21, 0x1, R91, P0 ;  /* 0x0000000115417824 */ /* 0x000fe200000e065b */
[----:B------:R-:W-:-:S05]  /*3c20*/  IADD3 R66, P0, R5, R90, RZ ;  /* 0x0000005a05427210 */ /* 0x000fca0007f1e0ff */
[----:B------:R-:W-:Y:S01]  /*3c30*/  IMAD.X R67, R21, 0x1, R91, P0 ;  /* 0x0000000115437824 */ /* 0x000fe200000e065b */
[----:B------:R-:W-:-:S05]  /*3c40*/  IADD3 R20, P0, R5, R14, RZ ;  /* 0x0000000e05147210 */ /* 0x000fca0007f1e0ff */
[----:B------:R-:W-:Y:S01]  /*3c50*/  IMAD.X R21, R21, 0x1, R15, P0 ;  /* 0x0000000115157824 */ /* 0x000fe200000e060f */
[----:B------:R-:W-:-:S04]  /*3c60*/  ISETP.GT.AND P0, PT, R4, 0x39, PT ;  /* 0x000000390400780c */ /* 0x000fc80003f04270 */
[----:B------:R-:W-:-:S13]  /*3c70*/  ISETP.GT.AND P3, PT, R3, RZ, P0 ;  /* 0x000000ff0300720c */ /* 0x000fda0000764270 */
[----:B0-----:R-:W-:Y:S05]  /*3c80*/  @!P3 BRA `(.L_x_91) ;  /* 0x000000000004b947 */ /* 0x001fea0003800000 */
[----:B------:R0:W5:Y:S02]  /*3c90*/  LDG.E.LTC128B.U16 R106, desc[UR36][R6.64+0x72] ;  /* 0x00007224066a7981 */ /* 0x000164000c1e1520 */
.L_x_91:
[----:B------:R-:W-:Y:S05]  /*3ca0*/  BSYNC B1 ;  /* 0x0000000000017941 */ /* 0x000fea0003800000 */
.L_x_90:
        /* <DEDUP_REMOVED lines=9> */
.L_x_93:
[----:B------:R-:W-:Y:S05]  /*3d40*/  BSYNC B1 ;  /* 0x0000000000017941 */ /* 0x000fea0003800000 */
.L_x_92:
        /* <DEDUP_REMOVED lines=9> */
.L_x_95:
[----:B------:R-:W-:Y:S05]  /*3de0*/  BSYNC B1 ;  /* 0x0000000000017941 */ /* 0x000fea0003800000 */
.L_x_94:
[----:B-----5:R-:W-:-:S04]  /*3df0*/  IMAD.U32 R4, R106, 0x10000, RZ ;  /* 0x000100006a047824 */ /* 0x020fc800078e00ff */
[----:B------:R-:W-:-:S04]  /*3e00*/  FMUL R4, R4, R89 ;  /* 0x0000005904047220 */ /* 0x000fc80000400000 */
[----:B------:R-:W-:-:S05]  /*3e10*/  FFMA R4, R87, R88, R4 ;  /* 0x0000005857047223 */ /* 0x000fca0000000004 */
[----:B------:R-:W-:-:S04]  /*3e20*/  F2FP.BF16.F32.PACK_AB R4, RZ, R4 ;  /* 0x00000004ff04723e */ /* 0x000fc800000010ff */
[----:B-1-3--:R-:W-:-:S05]  /*3e30*/  PRMT R6, R4, 0x7610, R6 ;  /* 0x0000761004067816 */ /* 0x00afca0000000006 */
[----:B------:R1:W-:Y:S01]  /*3e40*/  @P3 STG.E.U16 desc[UR36][R58.64+0x72], R6 ;  /* 0x000072063a003986 */ /* 0x0003e2000c101524 */
[----:B------:R-:W-:-:S13]  /*3e50*/  ISETP.GT.AND P3, PT, R3, 0x80, P5 ;  /* 0x000000800300780c */ /* 0x000fda0002f64270 */
[----:B------:R-:W3:Y:S01]  /*3e60*/  @P3 LDG.E.LTC128B.U16 R106, desc[UR36][R62.64] ;  /* 0x000000243e6a3981 */ /* 0x000ee2000c1e1520 */
[----:B------:R-:W-:Y:S01]  /*3e70*/  BSSY B1, `(.L_x_96) ;  /* 0x000000a000017945 */ /* 0x000fe20003800000 */
[----:B---3--:R-:W-:-:S04]  /*3e80*/  IMAD.U32 R4, R106, 0x10000, RZ ;  /* 0x000100006a047824 */ /* 0x008fc800078e00ff */
[----:B------:R-:W-:-:S04]  /*3e90*/  FMUL R5, R4, R89 ;  /* 0x0000005904057220 */ /* 0x000fc80000400000 */
[----:B------:R-:W-:-:S05]  /*3ea0*/  FFMA R5, R24, R88, R5 ;  /* 0x0000005818057223 */ /* 0x000fca0000000005 */
[----:B------:R-:W-:-:S05]  /*3eb0*/  F2FP.BF16.F32.PACK_AB R5, RZ, R5 ;  /* 0x00000005ff05723e */ /* 0x000fca00000010ff */
[----:B------:R1:W-:Y:S01]  /*3ec0*/  @P3 STG.E.U16 desc[UR36][R20.64], R5 ;  /* 0x0000000514003986 */ /* 0x0003e2000c101524 */
[----:B------:R-:W-:-:S04]  /*3ed0*/  ISETP.NE.AND P3, PT, R107, RZ, PT ;  /* 0x000000ff6b00720c */ /* 0x000fc80003f65270 */
[----:B------:R-:W-:-:S13]  /*3ee0*/  ISETP.GT.AND P3, PT, R3, 0x80, P3 ;  /* 0x000000800300780c */ /* 0x000fda0001f64270 */
[----:B-1----:R-:W-:Y:S05]  /*3ef0*/  @!P3 BRA `(.L_x_97) ;  /* 0x000000000004b947 */ /* 0x002fea0003800000 */
[----:B------:R1:W5:Y:S02]  /*3f00*/  LDG.E.LTC128B.U16 R106, desc[UR36][R60.64+0x2] ;  /* 0x000002243c6a7981 */ /* 0x000364000c1e1520 */
.L_x_97:
[----:B------:R-:W-:Y:S05]  /*3f10*/  BSYNC B1 ;  /* 0x0000000000017941 */ /* 0x000fea0003800000 */
.L_x_96:
[----:B-----5:R-:W-:Y:S01]  /*3f20*/  IMAD.U32 R4, R106, 0x10000, RZ ;  /* 0x000100006a047824 */ /* 0x020fe200078e00ff */
[----:B------:R-:W-:Y:S01]  /*3f30*/  ISETP.GT.AND P5, PT, R3, 0x88, P5 ;  /* 0x000000880300780c */ /* 0x000fe20002fa4270 */
[----:B------:R-:W-:Y:S01]  /*3f40*/  @P3 IMAD.MOV.U32 R5, RZ, RZ, R21 ;  /* 0x000000ffff053224 */ /* 0x000fe200078e0015 */
[----:B------:R-:W-:Y:S01]  /*3f50*/  BSSY B1, `(.L_x_98) ;  /* 0x0000009000017945 */ /* 0x000fe20003800000 */
[----:B------:R-:W-:-:S04]  /*3f60*/  FMUL R4, R4, R89 ;  /* 0x0000005904047220 */ /* 0x000fc80000400000 */
[----:B------:R-:W-:-:S05]  /*3f70*/  FFMA R4, R25, R88, R4 ;  /* 0x0000005819047223 */ /* 0x000fca0000000004 */
[----:B------:R-:W-:-:S04]  /*3f80*/  F2FP.BF16.F32.PACK_AB R4, RZ, R4 ;  /* 0x00000004ff04723e */ /* 0x000fc800000010ff */
[----:B------:R-:W-:Y:S01]  /*3f90*/  PRMT R6, R4, 0x7610, R6 ;  /* 0x0000761004067816 */ /* 0x000fe20000000006 */
[----:B------:R-:W-:-:S05]  /*3fa0*/  @P3 IMAD.MOV.U32 R4, RZ, RZ, R20 ;  /* 0x000000ffff043224 */ /* 0x000fca00078e0014 */
[----:B------:R3:W-:Y:S01]  /*3fb0*/  @P3 STG.E.U16 desc[UR36][R4.64+0x2], R6 ;  /* 0x0000020604003986 */ /* 0x0007e2000c101524 */
[----:B------:R-:W-:Y:S05]  /*3fc0*/  @!P5 BRA `(.L_x_99) ;  /* 0x000000000004d947 */ /* 0x000fea0003800000 */
[----:B------:R0:W5:Y:S02]  /*3fd0*/  LDG.E.LTC128B.U16 R106, desc[UR36][R8.64] ;  /* 0x00000024086a7981 */ /* 0x000164000c1e1520 */
.L_x_99:
[----:B------:R-:W-:Y:S05]  /*3fe0*/  BSYNC B1 ;  /* 0x0000000000017941 */ /* 0x000fea0003800000 */
.L_x_98:
[----:B---3-5:R-:W-:Y:S01]  /*3ff0*/  IMAD.U32 R4, R106, 0x10000, RZ ;  /* 0x000100006a047824 */ /* 0x028fe200078e00ff */
[----:B------:R-:W-:Y:S01]  /*4000*/  ISETP.NE.AND P3, PT, R107, RZ, PT ;  /* 0x000000ff6b00720c */ /* 0x000fe20003f65270 */
[----:B------:R-:W-:Y:S02]  /*4010*/  BSSY B1, `(.L_x_100) ;  /* 0x0000008000017945 */ /* 0x000fe40003800000 */
[----:B------:R-:W-:Y:S01]  /*4020*/  FMUL R5, R4, R89 ;  /* 0x0000005904057220 */ /* 0x000fe20000400000 */
[----:B------:R-:W-:-:S03]  /*4030*/  ISETP.GT.AND P3, PT, R3, 0x88, P3 ;  /* 0x000000880300780c */ /* 0x000fc60001f64270 */
[----:B------:R-:W-:-:S05]  /*4040*/  FFMA R5, R26, R88, R5 ;  /* 0x000000581a057223 */ /* 0x000fca0000000005 */
[----:B------:R-:W-:-:S05]  /*4050*/  F2FP.BF16.F32.PACK_AB R5, RZ, R5 ;  /* 0x00000005ff05723e */ /* 0x000fca00000010ff */
[----:B------:R3:W-:Y:S01]  /*4060*/  @P5 STG.E.U16 desc[UR36][R64.64], R5 ;  /* 0x0000000540005986 */ /* 0x0007e2000c101524 */
[----:B------:R-:W-:Y:S05]  /*4070*/  @!P3 BRA `(.L_x_101) ;  /* 0x000000000004b947 */ /* 0x000fea0003800000 */
[----:B------:R0:W5:Y:S02]  /*4080*/  LDG.E.LTC128B.U16 R106, desc[UR36][R12.64+0x2] ;  /* 0x000002240c6a7981 */ /* 0x000164000c1e1520 */
.L_x_101:
[----:B------:R-:W-:Y:S05]  /*4090*/  BSYNC B1 ;  /* 0x0000000000017941 */ /* 0x000fea0003800000 */
.L_x_100:
[----:B-----5:R-:W-:Y:S01]  /*40a0*/  IMAD.U32 R4, R106, 0x10000, RZ ;  /* 0x000100006a047824 */ /* 0x020fe200078e00ff */
[----:B------:R-:W-:Y:S01]  /*40b0*/  ISETP.NE.AND P5, PT, R108, RZ, PT ;  /* 0x000000ff6c00720c */ /* 0x000fe20003fa5270 */
[----:B------:R-:W-:Y:S02]  /*40c0*/  BSSY B1, `(.L_x_102) ;  /* 0x0000008000017945 */ /* 0x000fe40003800000 */
[----:B------:R-:W-:-:S04]  /*40d0*/  FMUL R4, R4, R89 ;  /* 0x0000005904047220 */ /* 0x000fc80000400000 */
[----:B------:R-:W-:-:S05]  /*40e0*/  FFMA R4, R27, R88, R4 ;  /* 0x000000581b047223 */ /* 0x000fca0000000004 */
[----:B------:R-:W-:-:S05]  /*40f0*/  F2FP.BF16.F32.PACK_AB R4, RZ, R4 ;  /* 0x00000004ff04723e */ /* 0x000fca00000010ff */
[----:B------:R0:W-:Y:S01]  /*4100*/  @P3 STG.E.U16 desc[UR36][R66.64+0x2], R4 ;  /* 0x0000020442003986 */ /* 0x0001e2000c101524 */
[----:B------:R-:W-:-:S13]  /*4110*/  ISETP.GT.AND P3, PT, R3, 0x80, P5 ;  /* 0x000000800300780c */ /* 0x000fda0002f64270 */
[----:B0-----:R-:W-:Y:S05]  /*4120*/  @!P3 BRA `(.L_x_103) ;  /* 0x000000000004b947 */ /* 0x001fea0003800000 */
[----:B------:R0:W5:Y:S02]  /*4130*/  LDG.E.LTC128B.U16 R106, desc[UR36][R60.64+0x10] ;  /* 0x000010243c6a7981 */ /* 0x000164000c1e1520 */
.L_x_103:
[----:B------:R-:W-:Y:S05]  /*4140*/  BSYNC B1 ;  /* 0x0000000000017941 */ /* 0x000fea0003800000 */
.L_x_102:
[----:B-----5:R-:W-:Y:S01]  /*4150*/  IMAD.U32 R4, R106, 0x10000, RZ ;  /* 0x000100006a047824 */ /* 0x020fe200078e00ff */
[----:B------:R-:W-:Y:S01]  /*4160*/  ISETP.NE.AND P5, PT, R104, RZ, PT ;  /* 0x000000ff6800720c */ /* 0x000fe20003fa5270 */
[----:B------:R-:W-:Y:S02]  /*4170*/  BSSY B1, `(.L_x_104) ;  /* 0x000000b000017945 */ /* 0x000fe40003800000 */
[----:B---3--:R-:W-:Y:S01]  /*4180*/  FMUL R5, R4, R89 ;  /* 0x0000005904057220 */ /* 0x008fe20000400000 */
[----:B------:R-:W-:-:S03]  /*4190*/  @P3 IMAD.MOV.U32 R4, RZ, RZ, R20 ;  /* 0x000000ffff043224 */ /* 0x000fc600078e0014 */
[----:B------:R-:W-:-:S05]  /*41a0*/  FFMA R5, R28, R88, R5 ;  /* 0x000000581c057223 */ /* 0x000fca0000000005 */
[----:B------:R-:W-:-:S04]  /*41b0*/  F2FP.BF16.F32.PACK_AB R5, RZ, R5 ;  /* 0x00000005ff05723e */ /* 0x000fc800000010ff */
[----:B------:R-:W-:Y:S01]  /*41c0*/  PRMT R6, R5, 0x7610, R6 ;  /* 0x0000761005067816 */ /* 0x000fe20000000006 */
[----:B------:R-:W-:-:S05]  /*41d0*/  @P3 IMAD.MOV.U32 R5, RZ, RZ, R21 ;  /* 0x000000ffff053224 */ /* 0x000fca00078e0015 */
[----:B------:R3:W-:Y:S01]  /*41e0*/  @P3 STG.E.U16 desc[UR36][R4.64+0x10], R6 ;  /* 0x0000100604003986 */ /* 0x0007e2000c101524 */
[----:B------:R-:W-:-:S13]  /*41f0*/  ISETP.GT.AND P3, PT, R3, 0x80, P5 ;  /* 0x000000800300780c */ /* 0x000fda0002f64270 */
[----:B---3--:R-:W-:Y:S05]  /*4200*/  @!P3 BRA `(.L_x_105) ;  /* 0x000000000004b947 */ /* 0x008fea0003800000 */
[----:B------:R3:W5:Y:S02]  /*4210*/  LDG.E.LTC128B.U16 R106, desc[UR36][R60.64+0x12] ;  /* 0x000012243c6a7981 */ /* 0x000764000c1e1520 */
.L_x_105:
[----:B------:R-:W-:Y:S05]  /*4220*/  BSYNC B1 ;  /* 0x0000000000017941 */ /* 0x000fea0003800000 */
.L_x_104:
[----:B-----5:R-:W-:Y:S01]  /*4230*/  IMAD.U32 R4, R106, 0x10000, RZ ;  /* 0x000100006a047824 */ /* 0x020fe200078e00ff */
[----:B------:R-:W-:Y:S01]  /*4240*/  BSSY B1, `(.L_x_106) ;  /* 0x000000c000017945 */ /* 0x000fe20003800000 */
[----:B------:R-:W-:Y:S02]  /*4250*/  @P3 IMAD.MOV.U32 R5, RZ, RZ, R21 ;  /* 0x000000ffff053224 */ /* 0x000fe400078e0015 */
[----:B------:R-:W-:-:S04]  /*4260*/  FMUL R4, R4, R89 ;  /* 0x0000005904047220 */ /* 0x000fc80000400000 */
[----:B------:R-:W-:-:S05]  /*4270*/  FFMA R4, R29, R88, R4 ;  /* 0x000000581d047223 */ /* 0x000fca0000000004 */
[----:B------:R-:W-:-:S04]  /*4280*/  F2FP.BF16.F32.PACK_AB R4, RZ, R4 ;  /* 0x00000004ff04723e */ /* 0x000fc800000010ff */
[----:B------:R-:W-:Y:S01]  /*4290*/  PRMT R6, R4, 0x7610, R6 ;  /* 0x0000761004067816 */ /* 0x000fe20000000006 */
[----:B------:R-:W-:-:S05]  /*42a0*/  @P3 IMAD.MOV.U32 R4, RZ, RZ, R20 ;  /* 0x000000ffff043224 */ /* 0x000fca00078e0014 */
[----:B------:R0:W-:Y:S01]  /*42b0*/  @P3 STG.E.U16 desc[UR36][R4.64+0x12], R6 ;  /* 0x0000120604003986 */ /* 0x0001e2000c101524 */
[----:B------:R-:W-:-:S04]  /*42c0*/  ISETP.NE.AND P3, PT, R108, RZ, PT ;  /* 0x000000ff6c00720c */ /* 0x000fc80003f65270 */
[----:B------:R-:W-:-:S13]  /*42d0*/  ISETP.GT.AND P3, PT, R3, 0x88, P3 ;  /* 0x000000880300780c */ /* 0x000fda0001f64270 */
[----:B0-----:R-:W-:Y:S05]  /*42e0*/  @!P3 BRA `(.L_x_107) ;  /* 0x000000000004b947 */ /* 0x001fea0003800000 */
[----:B------:R0:W5:Y:S02]  /*42f0*/  LDG.E.LTC128B.U16 R106, desc[UR36][R12.64+0x10] ;  /* 0x000010240c6a7981 */ /* 0x000164000c1e1520 */
.L_x_107:
[----:B------:R-:W-:Y:S05]  /*4300*/  BSYNC B1 ;  /* 0x0000000000017941 */ /* 0x000fea0003800000 */
.L_x_106:
        /* <DEDUP_REMOVED lines=9> */
.L_x_109:
[----:B------:R-:W-:Y:S05]  /*43a0*/  BSYNC B1 ;  /* 0x0000000000017941 */ /* 0x000fea0003800000 */
.L_x_108:
[----:B-----5:R-:W-:Y:S01]  /*43b0*/  IMAD.U32 R4, R106, 0x10000, RZ ;  /* 0x000100006a047824 */ /* 0x020fe200078e00ff */
[----:B------:R-:W-:Y:S01]  /*43c0*/  ISETP.NE.AND P5, PT, R92, RZ, PT ;  /* 0x000000ff5c00720c */ /* 0x000fe20003fa5270 */
        /* <DEDUP_REMOVED lines=8> */
[----:B------:R-:W-:-:S13]  /*4450*/  ISETP.GT.AND P3, PT, R3, 0x80, P5 ;  /* 0x000000800300780c */ /* 0x000fda0002f64270 */
[----:B0-----:R-:W-:Y:S05]  /*4460*/  @!P3 BRA `(.L_x_111) ;  /* 0x000000000004b947 */ /* 0x001fea0003800000 */
[----:B------:R0:W5:Y:S02]  /*4470*/  LDG.E.LTC128B.U16 R106, desc[UR36][R60.64+0x20] ;  /* 0x000020243c6a7981 */ /* 0x000164000c1e1520 */
.L_x_111:
[----:B------:R-:W-:Y:S05]  /*4480*/  BSYNC B1 ;  /* 0x0000000000017941 */ /* 0x000fea0003800000 */
.L_x_110:
[----:B-----5:R-:W-:Y:S01]  /*4490*/  IMAD.U32 R4, R106, 0x10000, RZ ;  /* 0x000100006a047824 */ /* 0x020fe200078e00ff */
[----:B------:R-:W-:Y:S01]  /*44a0*/  ISETP.NE.AND P5, PT, R93, RZ, PT ;  /* 0x000000ff5d00720c */ /* 0x000fe20003fa5270 */
[----:B------:R-:W-:Y:S02]  /*44b0*/  BSSY B1, `(.L_x_112) ;  /* 0x000000b000017945 */ /* 0x000fe40003800000 */
[----:B------:R-:W-:Y:S01]  /*44c0*/  FMUL R5, R4, R89 ;  /* 0x0000005904057220 */ /* 0x000fe20000400000 */
[----:B------:R-:W-:-:S03]  /*44d0*/  @P3 IMAD.MOV.U32 R4, RZ, RZ, R20 ;  /* 0x000000ffff043224 */ /* 0x000fc600078e0014 */
        /* <DEDUP_REMOVED lines=8> */
.L_x_113:
[----:B------:R-:W-:Y:S05]  /*4560*/  BSYNC B1 ;  /* 0x0000000000017941 */ /* 0x000fea0003800000 */
.L_x_112:
        /* <DEDUP_REMOVED lines=13> */
.L_x_115:
[----:B------:R-:W-:Y:S05]  /*4640*/  BSYNC B1 ;  /* 0x0000000000017941 */ /* 0x000fea0003800000 */
.L_x_114:
[----:B-----5:R-:W-:Y:S01]  /*4650*/  IMAD.U32 R4, R106, 0x10000, RZ ;  /* 0x000100006a047824 */ /* 0x020fe200078e00ff */
[----:B------:R-:W-:Y:S03]  /*4660*/  BSSY B1, `(.L_x_116) ;  /* 0x000000b000017945 */ /* 0x000fe60003800000 */
        /* <DEDUP_REMOVED lines=10> */
.L_x_117:
[----:B------:R-:W-:Y:S05]  /*4710*/  BSYNC B1 ;  /* 0x0000000000017941 */ /* 0x000fea0003800000 */
.L_x_116:
        /* <DEDUP_REMOVED lines=13> */
.L_x_119:
[----:B------:R-:W-:Y:S05]  /*47f0*/  BSYNC B1 ;  /* 0x0000000000017941 */ /* 0x000fea0003800000 */
.L_x_118:
        /* <DEDUP_REMOVED lines=13> */
.L_x_121:
[----:B------:R-:W-:Y:S05]  /*48d0*/  BSYNC B1 ;  /* 0x0000000000017941 */ /* 0x000fea0003800000 */
.L_x_120:
        /* <DEDUP_REMOVED lines=13> */
.L_x_123:
[----:B------:R-:W-:Y:S05]  /*49b0*/  BSYNC B1 ;  /* 0x0000000000017941 */ /* 0x000fea0003800000 */
.L_x_122:
        /* <DEDUP_REMOVED lines=12> */
.L_x_125:
[----:B------:R-:W-:Y:S05]  /*4a80*/  BSYNC B1 ;  /* 0x0000000000017941 */ /* 0x000fea0003800000 */
.L_x_124:
        /* <DEDUP_REMOVED lines=13> */
.L_x_127:
[----:B------:R-:W-:Y:S05]  /*4b60*/  BSYNC B1 ;  /* 0x0000000000017941 */ /* 0x000fea0003800000 */
.L_x_126:
        /* <DEDUP_REMOVED lines=13> */
.L_x_129:
[----:B------:R-:W-:Y:S05]  /*4c40*/  BSYNC B1 ;  /* 0x0000000000017941 */ /* 0x000fea0003800000 */
.L_x_128:
        /* <DEDUP_REMOVED lines=13> */
.L_x_131:
[----:B------:R-:W-:Y:S05]  /*4d20*/  BSYNC B1 ;  /* 0x0000000000017941 */ /* 0x000fea0003800000 */
.L_x_130:
        /* <DEDUP_REMOVED lines=12> */
.L_x_133:
[----:B------:R-:W-:Y:S05]  /*4df0*/  BSYNC B1 ;  /* 0x0000000000017941 */ /* 0x000fea0003800000 */
.L_x_132:
        /* <DEDUP_REMOVED lines=13> */
.L_x_135:
[----:B------:R-:W-:Y:S05]  /*4ed0*/  BSYNC B1 ;  /* 0x0000000000017941 */ /* 0x000fea0003800000 */
.L_x_134:
        /* <DEDUP_REMOVED lines=12> */
.L_x_137:
[----:B------:R-:W-:Y:S05]  /*4fa0*/  BSYNC B1 ;  /* 0x0000000000017941 */ /* 0x000fea0003800000 */
.L_x_136:
        /* <DEDUP_REMOVED lines=12> */
.L_x_139:
[----:B------:R-:W-:Y:S05]  /*5070*/  BSYNC B1 ;  /* 0x0000000000017941 */ /* 0x000fea0003800000 */
.L_x_138:
        /* <DEDUP_REMOVED lines=12> */
.L_x_141:
[----:B------:R-:W-:Y:S05]  /*5140*/  BSYNC B1 ;  /* 0x0000000000017941 */ /* 0x000fea0003800000 */
.L_x_140:
        /* <DEDUP_REMOVED lines=12> */
.L_x_143:
[----:B------:R-:W-:Y:S05]  /*5210*/  BSYNC B1 ;  /* 0x0000000000017941 */ /* 0x000fea0003800000 */
.L_x_142:
        /* <DEDUP_REMOVED lines=12> */
.L_x_145:
[----:B------:R-:W-:Y:S05]  /*52e0*/  BSYNC B1 ;  /* 0x0000000000017941 */ /* 0x000fea0003800000 */
.L_x_144:
        /* <DEDUP_REMOVED lines=12> */
.L_x_147:
[----:B------:R-:W-:Y:S05]  /*53b0*/  BSYNC B1 ;  /* 0x0000000000017941 */ /* 0x000fea0003800000 */
.L_x_146:
[----:B0----5:R-:W-:Y:S01]  /*53c0*/  IMAD.U32 R4, R106, 0x10000, RZ ;  /* 0x000100006a047824 */ /* 0x021fe200078e00ff */
[----:B------:R-:W-:Y:S01]  /*53d0*/  ISETP.GT.AND P2, PT, R3, 0x88, P2 ;  /* 0x000000880300780c */ /* 0x000fe20001744270 */
        /* <DEDUP_REMOVED lines=8> */
[----:B------:R-:W-:Y:S05]  /*5460*/  @!P2 BRA `(.L_x_149) ;  /* 0x000000000004a947 */ /* 0x000fea0003800000 */
[----:B------:R0:W5:Y:S02]  /*5470*/  LDG.E.LTC128B.U16 R106, desc[UR36][R12.64+0x62] ;  /* 0x000062240c6a7981 */ /* 0x000164000c1e1520 */
.L_x_149:
[----:B------:R-:W-:Y:S05]  /*5480*/  BSYNC B1 ;  /* 0x0000000000017941 */ /* 0x000fea0003800000 */
.L_x_148:
[----:B0----5:R-:W-:Y:S01]  /*5490*/  IMAD.U32 R4, R106, 0x10000, RZ ;  /* 0x000100006a047824 */ /* 0x021fe200078e00ff */
        /* <DEDUP_REMOVED lines=11> */
.L_x_151:
[----:B------:R-:W-:Y:S05]  /*5550*/  BSYNC B1 ;  /* 0x0000000000017941 */ /* 0x000fea0003800000 */
.L_x_150:
        /* <DEDUP_REMOVED lines=12> */
.L_x_153:
[----:B------:R-:W-:Y:S05]  /*5620*/  BSYNC B1 ;  /* 0x0000000000017941 */ /* 0x000fea0003800000 */
.L_x_152:
[----:B0----5:R-:W-:Y:S01]  /*5630*/  IMAD.U32 R4, R106, 0x10000, RZ ;  /* 0x000100006a047824 */ /* 0x021fe200078e00ff */
[----:B------:R-:W-:Y:S01]  /*5640*/  ISETP.GT.AND P1, PT, R3, 0x88, P1 ;  /* 0x000000880300780c */ /* 0x000fe20000f24270 */
[----:B------:R-:W-:Y:S02]  /*5650*/  BSSY B1, `(.L_x_154) ;  /* 0x0000007000017945 */ /* 0x000fe40003800000 */
[----:B------:R-:W-:-:S04]  /*5660*/  FMUL R4, R4, R89 ;  /* 0x0000005904047220 */ /* 0x000fc80000400000 */
[----:B------:R-:W-:-:S05]  /*5670*/  FFMA R4, R53, R88, R4 ;  /* 0x0000005835047223 */ /* 0x000fca0000000004 */
[----:B------:R-:W-:-:S05]  /*5680*/  F2FP.BF16.F32.PACK_AB R4, RZ, R4 ;  /* 0x00000004ff04723e */ /* 0x000fca00000010ff */
[----:B------:R0:W-:Y:S01]  /*5690*/  @P2 STG.E.U16 desc[UR36][R20.64+0x72], R4 ;  /* 0x0000720414002986 */ /* 0x0001e2000c101524 */
[----:B------:R-:W-:Y:S05]  /*56a0*/  @!P1 BRA `(.L_x_155) ;  /* 0x0000000000049947 */ /* 0x000fea0003800000 */
[----:B------:R0:W5:Y:S02]  /*56b0*/  LDG.E.LTC128B.U16 R106, desc[UR36][R12.64+0x70] ;  /* 0x000070240c6a7981 */ /* 0x000164000c1e1520 */
.L_x_155:
[----:B------:R-:W-:Y:S05]  /*56c0*/  BSYNC B1 ;  /* 0x0000000000017941 */ /* 0x000fea0003800000 */
.L_x_154:
        /* <DEDUP_REMOVED lines=12> */
.L_x_157:
[----:B------:R-:W-:Y:S05]  /*5790*/  BSYNC B1 ;  /* 0x0000000000017941 */ /* 0x000fea0003800000 */
.L_x_156:
[----:B------:R-:W-:Y:S05]  /*57a0*/  @!P0 BRA `(.L_x_158) ;  /* 0x0000001400d48947 */ /* 0x000fea0003800000 */
[----:B-----5:R-:W-:-:S04]  /*57b0*/  IMAD.U32 R106, R106, 0x10000, RZ ;  /* 0x000100006a6a7824 */ /* 0x020fc800078e00ff */
[----:B------:R-:W-:-:S04]  /*57c0*/  FMUL R106, R106, R89 ;  /* 0x000000596a6a7220 */ /* 0x000fc80000400000 */
[----:B------:R-:W-:-:S05]  /*57d0*/  FFMA R106, R55, R88, R106 ;  /* 0x00000058376a7223 */ /* 0x000fca000000006a */
[----:B------:R-:W-:-:S05]  /*57e0*/  F2FP.BF16.F32.PACK_AB R106, RZ, R106 ;  /* 0x0000006aff6a723e */ /* 0x000fca00000010ff */
[----:B------:R0:W-:Y:S01]  /*57f0*/  STG.E.U16 desc[UR36][R10.64+0x72], R106 ;  /* 0x0000726a0a007986 */ /* 0x0001e2000c101524 */
[----:B------:R-:W-:Y:S05]  /*5800*/  BRA `(.L_x_158) ;  /* 0x0000001400bc7947 */ /* 0x000fea0003800000 */
.L_x_35:
[----:B------:R-:W-:Y:S01]  /*5810*/  ULDC.64 UR4, c[0x0][0x5c0] ;  /* 0x0001700000047ab9 */ /* 0x000fe20000000a00 */
[----:B------:R-:W-:Y:S01]  /*5820*/  ISETP.GT.AND P4, PT, R4, 0x1, PT ;  /* 0x000000010400780c */ /* 0x000fe20003f84270 */
[-C--:B------:R-:W-:Y:S01]  /*5830*/  FMUL R56, R56, R88.reuse ;  /* 0x0000005838387220 */ /* 0x080fe20000400000 */
[----:B------:R-:W-:Y:S01]  /*5840*/  LEA R12, P1, R104, UR4, 0x1 ;  /* 0x00000004680c7c11 */ /* 0x000fe2000f8208ff */
[-C--:B------:R-:W-:Y:S01]  /*5850*/  FMUL R57, R57, R88.reuse ;  /* 0x0000005839397220 */ /* 0x080fe20000400000 */
[C---:B------:R-:W-:Y:S01]  /*5860*/  IMAD.SHL.U32 R7, R10.reuse, 0x10, RZ ;  /* 0x000000100a077824 */ /* 0x040fe200078e00ff */
[----:B------:R-:W-:Y:S01]  /*5870*/  SHF.L.U64.HI R5, R10, 0x4, R11 ;  /* 0x000000040a057819 */ /* 0x000fe2000001020b */
[-C--:B------:R-:W-:Y:S01]  /*5880*/  FMUL R58, R58, R88.reuse ;  /* 0x000000583a3a7220 */ /* 0x080fe20000400000 */
[----:B------:R-:W-:Y:S01]  /*5890*/  LEA.HI.X R13, R104, UR5, R107, 0x1, P1 ;  /* 0x00000005680d7c11 */ /* 0x000fe200088f0c6b */
[-C--:B------:R-:W-:Y:S01]  /*58a0*/  FMUL R59, R59, R88.reuse ;  /* 0x000000583b3b7220 */ /* 0x080fe20000400000 */
[----:B------:R-:W-:Y:S01]  /*58b0*/  ISETP.GT.AND P1, PT, R3, RZ, P4 ;  /* 0x000000ff0300720c */ /* 0x000fe20002724270 */
[----:B------:R-:W-:Y:S01]  /*58c0*/  FMUL R60, R60, R88 ;  /* 0x000000583c3c7220 */ /* 0x000fe20000400000 */
[----:B------:R-:W-:Y:S01]  /*58d0*/  F2FP.BF16.F32.PACK_AB R56, RZ, R56 ;  /* 0x00000038ff38723e */ /* 0x000fe200000010ff */
[-C--:B------:R-:W-:Y:S01]  /*58e0*/  FMUL R61, R61, R88.reuse ;  /* 0x000000583d3d7220 */ /* 0x080fe20000400000 */
[----:B------:R-:W-:Y:S01]  /*58f0*/  F2FP.BF16.F32.PACK_AB R57, RZ, R57 ;  /* 0x00000039ff39723e */ /* 0x000fe200000010ff */
[----:B------:R-:W-:Y:S01]  /*5900*/  FMUL R62, R62, R88 ;  /* 0x000000583e3e7220 */ /* 0x000fe20000400000 */
[C---:B------:R-:W-:Y:S01]  /*5910*/  SHF.L.U64.HI R23, R10.reuse, 0x8, R11 ;  /* 0x000000080a177819 */ /* 0x040fe2000001020b */
[----:B------:R-:W-:Y:S01]  /*5920*/  @P0 STG.E.U16 desc[UR36][R12.64], R56 ;  /* 0x000000380c000986 */ /* 0x000fe2000c101524 */
[----:B------:R-:W-:Y:S01]  /*5930*/  PRMT R14, R57, 0x7610, R14 ;  /* 0x00007610390e7816 */ /* 0x000fe2000000000e */
[----:B------:R-:W-:Y:S01]  /*5940*/  IMAD.SHL.U32 R57, R10, 0x100, RZ ;  /* 0x000001000a397824 */ /* 0x000fe200078e00ff */
[----:B------:R-:W-:Y:S01]  /*5950*/  IADD3 R8, P0, R7, R12, RZ ;  /* 0x0000000c07087210 */ /* 0x000fe20007f1e0ff */
[----:B------:R-:W-:Y:S01]  /*5960*/  FMUL R63, R63, R88 ;  /* 0x000000583f3f7220 */ /* 0x000fe20000400000 */
[----:B------:R-:W-:Y:S01]  /*5970*/  ISETP.GT.AND P3, PT, R4, 0x8, PT ;  /* 0x000000080400780c */ /* 0x000fe20003f64270 */
[--C-:B------:R-:W-:Y:S01]  /*5980*/  @P1 IMAD.MOV.U32 R10, RZ, RZ, R12.reuse ;  /* 0x000000ffff0a1224 */ /* 0x100fe200078e000c */
[----:B------:R-:W-:Y:S01]  /*5990*/  ISETP.GT.AND P2, PT, R3, 0x8, P5 ;  /* 0x000000080300780c */ /* 0x000fe20002f44270 */
[--C-:B------:R-:W-:Y:S01]  /*59a0*/  @P1 IMAD.MOV.U32 R11, RZ, RZ, R13.reuse ;  /* 0x000000ffff0b1224 */ /* 0x100fe200078e000d */
[----:B------:R-:W-:Y:S01]  /*59b0*/  F2FP.BF16.F32.PACK_AB R58, RZ, R58 ;  /* 0x0000003aff3a723e */ /* 0x000fe200000010ff */
[----:B------:R-:W-:Y:S01]  /*59c0*/  IMAD.X R9, R5, 0x1, R13, P0 ;  /* 0x0000000105097824 */ /* 0x000fe200000e060d */
[----:B------:R-:W-:Y:S01]  /*59d0*/  F2FP.BF16.F32.PACK_AB R59, RZ, R59 ;  /* 0x0000003bff3b723e */ /* 0x000fe200000010ff */
[----:B------:R-:W-:Y:S01]  /*59e0*/  FMUL R64, R64, R88 ;  /* 0x0000005840407220 */ /* 0x000fe20000400000 */
[----:B------:R0:W-:Y:S01]  /*59f0*/  @P1 STG.E.U16 desc[UR36][R10.64+0x2], R14 ;  /* 0x0000020e0a001986 */ /* 0x0001e2000c101524 */
[----:B------:R-:W-:Y:S01]  /*5a00*/  IADD3 R6, P0, P1, R57, R12, R7 ;  /* 0x0000000c39067210 */ /* 0x000fe2000791e007 */
[----:B------:R-:W-:Y:S01]  /*5a10*/  FMUL R65, R65, R88 ;  /* 0x0000005841417220 */ /* 0x000fe20000400000 */
[----:B------:R-:W-:Y:S01]  /*5a20*/  F2FP.BF16.F32.PACK_AB R60, RZ, R60 ;  /* 0x0000003cff3c723e */ /* 0x000fe200000010ff */
[-C--:B------:R-:W-:Y:S01]  /*5a30*/  FMUL R66, R66, R88.reuse ;  /* 0x0000005842427220 */ /* 0x080fe20000400000 */
[----:B------:R-:W-:Y:S01]  /*5a40*/  IADD3.X R7, R23, R13, R5, P0, P1 ;  /* 0x0000000d17077210 */ /* 0x000fe200007e2405 */
[-C--:B------:R-:W-:Y:S01]  /*5a50*/  FMUL R67, R67, R88.reuse ;  /* 0x0000005843437220 */ /* 0x080fe20000400000 */
[C---:B------:R-:W-:Y:S01]  /*5a60*/  ISETP.GT.AND P0, PT, R3.reuse, RZ, P3 ;  /* 0x000000ff0300720c */ /* 0x040fe20001f04270 */
[----:B------:R-:W-:Y:S01]  /*5a70*/  @P2 STG.E.U16 desc[UR36][R8.64], R58 ;  /* 0x0000003a08002986 */ /* 0x000fe2000c101524 */
[----:B------:R-:W-:Y:S01]  /*5a80*/  ISETP.GT.AND P1, PT, R3, 0x8, P4 ;  /* 0x000000080300780c */ /* 0x000fe20002724270 */
[-C--:B------:R-:W-:Y:S01]  /*5a90*/  FMUL R68, R68, R88.reuse ;  /* 0x0000005844447220 */ /* 0x080fe20000400000 */
[----:B------:R-:W-:Y:S01]  /*5aa0*/  ISETP.GT.AND P2, PT, R4, 0x9, PT ;  /* 0x000000090400780c */ /* 0x000fe20003f44270 */
[-C--:B------:R-:W-:Y:S01]  /*5ab0*/  FMUL R69, R69, R88.reuse ;  /* 0x0000005845457220 */ /* 0x080fe20000400000 */
[----:B------:R-:W-:Y:S01]  /*5ac0*/  F2FP.BF16.F32.PACK_AB R61, RZ, R61 ;  /* 0x0000003dff3d723e */ /* 0x000fe200000010ff */
[----:B------:R-:W-:Y:S01]  /*5ad0*/  FMUL R70, R70, R88 ;  /* 0x0000005846467220 */ /* 0x000fe20000400000 */
[----:B------:R-:W-:Y:S01]  /*5ae0*/  F2FP.BF16.F32.PACK_AB R62, RZ, R62 ;  /* 0x0000003eff3e723e */ /* 0x000fe200000010ff */
[-C--:B------:R-:W-:Y:S01]  /*5af0*/  FMUL R71, R71, R88.reuse ;  /* 0x0000005847477220 */ /* 0x080fe20000400000 */
[----:B------:R-:W-:Y:S01]  /*5b00*/  F2FP.BF16.F32.PACK_AB R63, RZ, R63 ;  /* 0x0000003fff3f723e */ /* 0x000fe200000010ff */
[----:B------:R-:W-:Y:S01]  /*5b10*/  FMUL R72, R72, R88 ;  /* 0x0000005848487220 */ /* 0x000fe20000400000 */
[----:B------:R-:W-:Y:S01]  /*5b20*/  F2FP.BF16.F32.PACK_AB R64, RZ, R64 ;  /* 0x00000040ff40723e */ /* 0x000fe200000010ff */
[--C-:B0-----:R-:W-:Y:S01]  /*5b30*/  @P0 IMAD.MOV.U32 R10, RZ, RZ, R12.reuse ;  /* 0x000000ffff0a0224 */ /* 0x101fe200078e000c */
[----:B------:R-:W-:Y:S01]  /*5b40*/  F2FP.BF16.F32.PACK_AB R65, RZ, R65 ;  /* 0x00000041ff41723e */ /* 0x000fe200000010ff */
[--C-:B------:R-:W-:Y:S01]  /*5b50*/  @P0 IMAD.MOV.U32 R11, RZ, RZ, R13.reuse ;  /* 0x000000ffff0b0224 */ /* 0x100fe200078e000d */
[----:B------:R-:W-:Y:S01]  /*5b60*/  @P1 STG.E.U16 desc[UR36][R8.64+0x2], R59 ;  /* 0x0000023b08001986 */ /* 0x000fe2000c101524 */
[----:B------:R-:W-:Y:S01]  /*5b70*/  ISETP.GT.AND P1, PT, R4, 0x11, PT ;  /* 0x000000110400780c */ /* 0x000fe20003f24270 */
[----:B------:R-:W-:Y:S01]  /*5b80*/  FMUL R73, R73, R88 ;  /* 0x0000005849497220 */ /* 0x000fe20000400000 */
[----:B------:R-:W-:Y:S01]  /*5b90*/  F2FP.BF16.F32.PACK_AB R66, RZ, R66 ;  /* 0x00000042ff42723e */ /* 0x000fe200000010ff */
[----:B------:R0:W-:Y:S01]  /*5ba0*/  @P0 STG.E.U16 desc[UR36][R10.64+0x10], R60 ;  /* 0x0000103c0a000986 */ /* 0x0001e2000c101524 */
[----:B------:R-:W-:Y:S01]  /*5bb0*/  ISETP.GT.AND P0, PT, R3, RZ, P2 ;  /* 0x000000ff0300720c */ /* 0x000fe20001704270 */
        /* <DEDUP_REMOVED lines=15> */
[----:B------:R-:W-:Y:S01]  /*5cb0*/  F2FP.BF16.F32.PACK_AB R74, RZ, R74 ;  /* 0x0000004aff4a723e */ /* 0x000fe200000010ff */
[-C--:B------:R-:W-:Y:S01]  /*5cc0*/  FMUL R80, R80, R88.reuse ;  /* 0x0000005850507220 */ /* 0x080fe20000400000 */
[----:B------:R-:W-:Y:S01]  /*5cd0*/  F2FP.BF16.F32.PACK_AB R75, RZ, R75 ;  /* 0x0000004bff4b723e */ /* 0x000fe200000010ff */
[-C--:B------:R-:W-:Y:S01]  /*5ce0*/  FMUL R81, R81, R88.reuse ;  /* 0x0000005851517220 */ /* 0x080fe20000400000 */
[----:B------:R0:W-:Y:S01]  /*5cf0*/  @P0 STG.E.U16 desc[UR36][R10.64+0x12], R61 ;  /* 0x0000123d0a000986 */ /* 0x0001e2000c101524 */
[----:B------:R-:W-:Y:S01]  /*5d00*/  ISETP.GT.AND P0, PT, R3, 0x8, P3 ;  /* 0x000000080300780c */ /* 0x000fe20001f04270 */
[----:B------:R-:W-:Y:S01]  /*5d10*/  FMUL R82, R82, R88 ;  /* 0x0000005852527220 */ /* 0x000fe20000400000 */
[----:B------:R-:W-:Y:S01]  /*5d20*/  F2FP.BF16.F32.PACK_AB R76, RZ, R76 ;  /* 0x0000004cff4c723e */ /* 0x000fe200000010ff */
        /* <DEDUP_REMOVED lines=10> */
[----:B------:R-:W-:Y:S01]  /*5dd0*/  @P0 STG.E.U16 desc[UR36][R8.64+0x10], R62 ;  /* 0x0000103e08000986 */ /* 0x000fe2000c101524 */
[----:B------:R-:W-:Y:S01]  /*5de0*/  ISETP.GT.AND P0, PT, R3, 0x8, P2 ;  /* 0x000000080300780c */ /* 0x000fe20001704270 */
[-C--:B------:R-:W-:Y:S01]  /*5df0*/  FMUL R24, R24, R88.reuse ;  /* 0x0000005818187220 */ /* 0x080fe20000400000 */
[C---:B------:R-:W-:Y:S01]  /*5e00*/  ISETP.GT.AND P2, PT, R4.reuse, 0x10, PT ;  /* 0x000000100400780c */ /* 0x040fe20003f44270 */
        /* <DEDUP_REMOVED lines=32> */
[----:B------:R-:W-:Y:S01]  /*6010*/  ISETP.GT.AND P0, PT, R3, RZ, P1 ;  /* 0x000000ff0300720c */ /* 0x000fe20000f04270 */
        /* <DEDUP_REMOVED lines=10> */
[----:B------:R-:W-:Y:S01]  /*60c0*/  FMUL R43, R43, R88 ;  /* 0x000000582b2b7220 */ /* 0x000fe20000400000 */
[----:B------:R-:W-:Y:S01]  /*60d0*/  F2FP.BF16.F32.PACK_AB R35, RZ, R35 ;  /* 0x00000023ff23723e */ /* 0x000fe200000010ff */
[----:B0-----:R-:W-:Y:S01]  /*60e0*/  @P0 IMAD.MOV.U32 R10, RZ, RZ, R12 ;  /* 0x000000ffff0a0224 */ /* 0x001fe200078e000c */
[----:B------:R-:W-:Y:S01]  /*60f0*/  F2FP.BF16.F32.PACK_AB R36, RZ, R36 ;  /* 0x00000024ff24723e */ /* 0x000fe200000010ff */
[----:B------:R-:W-:Y:S01]  /*6100*/  @P0 IMAD.MOV.U32 R11, RZ, RZ, R13 ;  /* 0x000000ffff0b0224 */ /* 0x000fe200078e000d */
[----:B------:R-:W-:Y:S01]  /*6110*/  F2FP.BF16.F32.PACK_AB R37, RZ, R37 ;  /* 0x00000025ff25723e */ /* 0x000fe200000010ff */
[----:B------:R-:W-:Y:S01]  /*6120*/  FMUL R44, R44, R88 ;  /* 0x000000582c2c7220 */ /* 0x000fe20000400000 */
[----:B------:R-:W-:Y:S01]  /*6130*/  F2FP.BF16.F32.PACK_AB R38, RZ, R38 ;  /* 0x00000026ff26723e */ /* 0x000fe200000010ff */
[-C--:B------:R-:W-:Y:S01]  /*6140*/  FMUL R45, R45, R88.reuse ;  /* 0x000000582d2d7220 */ /* 0x080fe20000400000 */
[----:B------:R0:W-:Y:S01]  /*6150*/  @P0 STG.E.U16 desc[UR36][R10.64+0x22], R65 ;  /* 0x000022410a000986 */ /* 0x0001e2000c101524 */
        /* <DEDUP_REMOVED lines=13> */
[----:B------:R-:W-:Y:S01]  /*6230*/  @P0 STG.E.U16 desc[UR36][R8.64+0x20], R66 ;  /* 0x0000204208000986 */ /* 0x000fe2000c101524 */
[----:B------:R-:W-:Y:S01]  /*6240*/  ISETP.GT.AND P0, PT, R3, 0x8, P1 ;  /* 0x000000080300780c */ /* 0x000fe20000f04270 */
[-C--:B------:R-:W-:Y:S01]  /*6250*/  FMUL R52, R52, R88.reuse ;  /* 0x0000005834347220 */ /* 0x080fe20000400000 */
[----:B------:R-:W-:Y:S01]  /*6260*/  ISETP.GT.AND P1, PT, R4, 0x19, PT ;  /* 0x000000190400780c */ /* 0x000fe20003f24270 */
[----:B------:R-:W-:Y:S01]  /*6270*/  FMUL R53, R53, R88 ;  /* 0x0000005835357220 */ /* 0x000fe20000400000 */
[----:B------:R-:W-:Y:S01]  /*6280*/  F2FP.BF16.F32.PACK_AB R44, RZ, R44 ;  /* 0x0000002cff2c723e */ /* 0x000fe200000010ff */
[-C--:B------:R-:W-:Y:S01]  /*6290*/  FMUL R54, R54, R88.reuse ;  /* 0x0000005836367220 */ /* 0x080fe20000400000 */
[----:B------:R-:W-:Y:S01]  /*62a0*/  F2FP.BF16.F32.PACK_AB R45, RZ, R45 ;  /* 0x0000002dff2d723e */ /* 0x000fe200000010ff */
[----:B------:R-:W-:Y:S01]  /*62b0*/  FMUL R55, R55, R88 ;  /* 0x0000005837377220 */ /* 0x000fe20000400000 */
[----:B------:R-:W-:-:S02]  /*62c0*/  F2FP.BF16.F32.PACK_AB R46, RZ, R46 ;  /* 0x0000002eff2e723e */ /* 0x000fc400000010ff */
[----:B------:R-:W-:Y:S02]  /*62d0*/  F2FP.BF16.F32.PACK_AB R47, RZ, R47 ;  /* 0x0000002fff2f723e */ /* 0x000fe400000010ff */
[----:B------:R-:W-:Y:S01]  /*62e0*/  F2FP.BF16.F32.PACK_AB R48, RZ, R48 ;  /* 0x00000030ff30723e */ /* 0x000fe200000010ff */
[----:B------:R-:W-:Y:S01]  /*62f0*/  @P0 STG.E.U16 desc[UR36][R8.64+0x22], R67 ;  /* 0x0000224308000986 */ /* 0x000fe2000c101524 */
[----:B------:R-:W-:Y:S02]  /*6300*/  ISETP.GT.AND P0, PT, R3, RZ, P2 ;  /* 0x000000ff0300720c */ /* 0x000fe40001704270 */
[----:B------:R-:W-:Y:S02]  /*6310*/  F2FP.BF16.F32.PACK_AB R49, RZ, R49 ;  /* 0x00000031ff31723e */ /* 0x000fe400000010ff */
[----:B------:R-:W-:Y:S02]  /*6320*/  F2FP.BF16.F32.PACK_AB R50, RZ, R50 ;  /* 0x00000032ff32723e */ /* 0x000fe400000010ff */
[----:B------:R-:W-:-:S02]  /*6330*/  F2FP.BF16.F32.PACK_AB R51, RZ, R51 ;  /* 0x00000033ff33723e */ /* 0x000fc400000010ff */
[----:B------:R-:W-:Y:S02]  /*6340*/  F2FP.BF16.F32.PACK_AB R52, RZ, R52 ;  /* 0x00000034ff34723e */ /* 0x000fe400000010ff */
[----:B------:R-:W-:Y:S02]  /*6350*/  F2FP.BF16.F32.PACK_AB R53, RZ, R53 ;  /* 0x00000035ff35723e */ /* 0x000fe400000010ff */
[----:B------:R-:W-:Y:S01]  /*6360*/  F2FP.BF16.F32.PACK_AB R54, RZ, R54 ;  /* 0x00000036ff36723e */ /* 0x000fe200000010ff */
[----:B0-----:R-:W-:Y:S01]  /*6370*/  @P0 IMAD.MOV.U32 R10, RZ, RZ, R12 ;  /* 0x000000ffff0a0224 */ /* 0x001fe200078e000c */
[----:B------:R-:W-:Y:S01]  /*6380*/  F2FP.BF16.F32.PACK_AB R55, RZ, R55 ;  /* 0x00000037ff37723e */ /* 0x000fe200000010ff */
[----:B------:R-:W-:-:S05]  /*6390*/  @P0 IMAD.MOV.U32 R11, RZ, RZ, R13 ;  /* 0x000000ffff0b0224 */ /* 0x000fca00078e000d */
[----:B------:R0:W-:Y:S01]  /*63a0*/  @P0 STG.E.U16 desc[UR36][R10.64+0x30], R68 ;  /* 0x000030440a000986 */ /* 0x0001e2000c101524 */
[----:B------:R-:W-:-:S13]  /*63b0*/  ISETP.GT.AND P0, PT, R3, RZ, P1 ;  /* 0x000000ff0300720c */ /* 0x000fda0000f04270 */
[----:B0-----:R-:W-:Y:S02]  /*63c0*/  @P0 IMAD.MOV.U32 R10, RZ, RZ, R12 ;  /* 0x000000ffff0a0224 */ /* 0x001fe400078e000c */
[----:B------:R-:W-:-:S05]  /*63d0*/  @P0 IMAD.MOV.U32 R11, RZ, RZ, R13 ;  /* 0x000000ffff0b0224 */ /* 0x000fca00078e000d */
[----:B------:R0:W-:Y:S01]  /*63e0*/  @P0 STG.E.U16 desc[UR36][R10.64+0x32], R69 ;  /* 0x000032450a000986 */ /* 0x0001e2000c101524 */
[----:B------:R-:W-:Y:S02]  /*63f0*/  ISETP.GT.AND P0, PT, R3, 0x8, P2 ;  /* 0x000000080300780c */ /* 0x000fe40001704270 */
[----:B------:R-:W-:-:S11]  /*6400*/  ISETP.GT.AND P2, PT, R4, 0x20, PT ;  /* 0x000000200400780c */ /* 0x000fd60003f44270 */
[----:B------:R-:W-:Y:S01]  /*6410*/  @P0 STG.E.U16 desc[UR36][R8.64+0x30], R70 ;  /* 0x0000304608000986 */ /* 0x000fe2000c101524 */
[----:B------:R-:W-:Y:S02]  /*6420*/  ISETP.GT.AND P0, PT, R3, 0x8, P1 ;  /* 0x000000080300780c */ /* 0x000fe40000f04270 */
[----:B------:R-:W-:-:S11]  /*6430*/  ISETP.GT.AND P1, PT, R4, 0x21, PT ;  /* 0x000000210400780c */ /* 0x000fd60003f24270 */
[----:B------:R-:W-:Y:S01]  /*6440*/  @P0 STG.E.U16 desc[UR36][R8.64+0x32], R71 ;  /* 0x0000324708000986 */ /* 0x000fe2000c101524 */
[----:B------:R-:W-:-:S13]  /*6450*/  ISETP.GT.AND P0, PT, R3, RZ, P2 ;  /* 0x000000ff0300720c */ /* 0x000fda0001704270 */
[----:B0-----:R-:W-:Y:S02]  /*6460*/  @P0 IMAD.MOV.U32 R10, RZ, RZ, R12 ;  /* 0x000000ffff0a0224 */ /* 0x001fe400078e000c */
        /* <DEDUP_REMOVED lines=20> */
[----:B------:R-:W-:-:S13]  /*65b0*/  ISETP.GT.AND P0, PT, R3, 0x8, P1 ;  /* 0x000000080300780c */ /* 0x000fda0000f04270 */
[----:B------:R-:W-:Y:S01]  /*65c0*/  @P0 STG.E.U16 desc[UR36][R8.64+0x50], R78 ;  /* 0x0000504e08000986 */ /* 0x000fe2000c101524 */
[----:B------:R-:W-:-:S13]  /*65d0*/  ISETP.GT.AND P0, PT, R3, 0x8, P4 ;  /* 0x000000080300780c */ /* 0x000fda0002704270 */
[----:B------:R-:W-:Y:S01]  /*65e0*/  @P0 STG.E.U16 desc[UR36][R8.64+0x52], R79 ;  /* 0x0000524f08000986 */ /* 0x000fe2000c101524 */
[----:B------:R-:W-:-:S04]  /*65f0*/  ISETP.GT.AND P0, PT, R4, 0x30, PT ;  /* 0x000000300400780c */ /* 0x000fc80003f04270 */
        /* <DEDUP_REMOVED lines=12> */
[----:B------:R-:W-:-:S05]  /*66c0*/  IADD3 R14, P1, R57, R8, RZ ;  /* 0x00000008390e7210 */ /* 0x000fca0007f3e0ff */
[----:B------:R-:W-:Y:S01]  /*66d0*/  IMAD.X R15, R23, 0x1, R9, P1 ;  /* 0x00000001170f7824 */ /* 0x000fe200008e0609 */
[----:B------:R-:W-:-:S13]  /*66e0*/  ISETP.GT.AND P1, PT, R3, RZ, P2 ;  /* 0x000000ff0300720c */ /* 0x000fda0001724270 */
[----:B------:R-:W-:Y:S01]  /*66f0*/  @P1 STG.E.U16 desc[UR36][R12.64+0x70], R84 ;  /* 0x000070540c001986 */ /* 0x000fe2000c101524 */
[----:B------:R-:W-:-:S05]  /*6700*/  IADD3 R20, P1, R57, R8, RZ ;  /* 0x0000000839147210 */ /* 0x000fca0007f3e0ff */
[----:B------:R-:W-:Y:S01]  /*6710*/  IMAD.X R21, R23, 0x1, R9, P1 ;  /* 0x0000000117157824 */ /* 0x000fe200008e0609 */
[----:B0-----:R-:W-:-:S05]  /*6720*/  IADD3 R10, P1, R57, R12, RZ ;  /* 0x0000000c390a7210 */ /* 0x001fca0007f3e0ff */
[----:B------:R-:W-:Y:S01]  /*6730*/  IMAD.X R11, R23, 0x1, R13, P1 ;  /* 0x00000001170b7824 */ /* 0x000fe200008e060d */
[----:B------:R-:W-:-:S04]  /*6740*/  ISETP.GT.AND P1, PT, R4, 0x39, PT ;  /* 0x000000390400780c */ /* 0x000fc80003f24270 */
[----:B------:R-:W-:-:S13]  /*6750*/  ISETP.GT.AND P6, PT, R3, RZ, P1 ;  /* 0x000000ff0300720c */ /* 0x000fda0000fc4270 */
[----:B------:R-:W-:Y:S01]  /*6760*/  @P6 STG.E.U16 desc[UR36][R12.64+0x72], R85 ;  /* 0x000072550c006986 */ /* 0x000fe2000c101524 */
[----:B------:R-:W-:-:S13]  /*6770*/  ISETP.GT.AND P6, PT, R3, 0x8, P2 ;  /* 0x000000080300780c */ /* 0x000fda00017c4270 */
[----:B------:R-:W-:Y:S01]  /*6780*/  @P6 STG.E.U16 desc[UR36][R8.64+0x70], R86 ;  /* 0x0000705608006986 */ /* 0x000fe2000c101524 */
[----:B------:R-:W-:-:S13]  /*6790*/  ISETP.GT.AND P6, PT, R3, 0x8, P1 ;  /* 0x000000080300780c */ /* 0x000fda0000fc4270 */
[----:B------:R0:W-:Y:S01]  /*67a0*/  @P6 STG.E.U16 desc[UR36][R8.64+0x72], R87 ;  /* 0x0000725708006986 */ /* 0x0001e2000c101524 */
[C---:B------:R-:W-:Y:S02]  /*67b0*/  ISETP.GT.AND P6, PT, R3.reuse, 0x80, P5 ;  /* 0x000000800300780c */ /* 0x040fe40002fc4270 */
[----:B------:R-:W-:-:S11]  /*67c0*/  ISETP.GT.AND P5, PT, R3, 0x88, P5 ;  /* 0x000000880300780c */ /* 0x000fd60002fa4270 */
[----:B------:R-:W-:Y:S01]  /*67d0*/  @P6 STG.E.U16 desc[UR36][R10.64], R24 ;  /* 0x000000180a006986 */ /* 0x000fe2000c101524 */
[----:B------:R-:W-:-:S04]  /*67e0*/  ISETP.GT.AND P6, PT, R4, 0x1, PT ;  /* 0x000000010400780c */ /* 0x000fc80003fc4270 */
[----:B------:R-:W-:-:S13]  /*67f0*/  ISETP.GT.AND P6, PT, R3, 0x80, P6 ;  /* 0x000000800300780c */ /* 0x000fda00037c4270 */
[----:B0-----:R-:W-:Y:S02]  /*6800*/  @P6 IMAD.MOV.U32 R8, RZ, RZ, R10 ;  /* 0x000000ffff086224 */ /* 0x001fe400078e000a */
[----:B------:R-:W-:-:S05]  /*6810*/  @P6 IMAD.MOV.U32 R9, RZ, RZ, R11 ;  /* 0x000000ffff096224 */ /* 0x000fca00078e000b */
[----:B------:R0:W-:Y:S01]  /*6820*/  @P6 STG.E.U16 desc[UR36][R8.64+0x2], R25 ;  /* 0x0000021908006986 */ /* 0x0001e2000c101524 */
[----:B------:R-:W-:-:S03]  /*6830*/  ISETP.GT.AND P6, PT, R4, 0x1, PT ;  /* 0x000000010400780c */ /* 0x000fc60003fc4270 */
[----:B------:R-:W-:Y:S01]  /*6840*/  @P5 STG.E.U16 desc[UR36][R14.64], R26 ;  /* 0x0000001a0e005986 */ /* 0x000fe2000c101524 */
[----:B------:R-:W-:Y:S02]  /*6850*/  ISETP.GT.AND P5, PT, R3, 0x88, P6 ;  /* 0x000000880300780c */ /* 0x000fe400037a4270 */
[----:B------:R-:W-:-:S11]  /*6860*/  ISETP.GT.AND P6, PT, R4, 0x8, PT ;  /* 0x000000080400780c */ /* 0x000fd60003fc4270 */
[----:B------:R-:W-:Y:S01]  /*6870*/  @P5 STG.E.U16 desc[UR36][R20.64+0x2], R27 ;  /* 0x0000021b14005986 */ /* 0x000fe2000c101524 */
[----:B------:R-:W-:Y:S02]  /*6880*/  ISETP.GT.AND P5, PT, R3, 0x80, P6 ;  /* 0x000000800300780c */ /* 0x000fe400037a4270 */
[----:B------:R-:W-:-:S11]  /*6890*/  ISETP.GT.AND P6, PT, R4, 0x9, PT ;  /* 0x000000090400780c */ /* 0x000fd60003fc4270 */
[----:B0-----:R-:W-:Y:S02]  /*68a0*/  @P5 IMAD.MOV.U32 R8, RZ, RZ, R10 ;  /* 0x000000ffff085224 */ /* 0x001fe400078e000a */
[----:B------:R-:W-:-:S05]  /*68b0*/  @P5 IMAD.MOV.U32 R9, RZ, RZ, R11 ;  /* 0x000000ffff095224 */ /* 0x000fca00078e000b */
[----:B------:R0:W-:Y:S01]  /*68c0*/  @P5 STG.E.U16 desc[UR36][R8.64+0x10], R28 ;  /* 0x0000101c08005986 */ /* 0x0001e2000c101524 */
[----:B------:R-:W-:-:S13]  /*68d0*/  ISETP.GT.AND P5, PT, R3, 0x80, P6 ;  /* 0x000000800300780c */ /* 0x000fda00037a4270 */
[----:B0-----:R-:W-:Y:S02]  /*68e0*/  @P5 IMAD.MOV.U32 R8, RZ, RZ, R10 ;  /* 0x000000ffff085224 */ /* 0x001fe400078e000a */
[----:B------:R-:W-:-:S05]  /*68f0*/  @P5 IMAD.MOV.U32 R9, RZ, RZ, R11 ;  /* 0x000000ffff095224 */ /* 0x000fca00078e000b */
[----:B------:R0:W-:Y:S01]  /*6900*/  @P5 STG.E.U16 desc[UR36][R8.64+0x12], R29 ;  /* 0x0000121d08005986 */ /* 0x0001e2000c101524 */
[----:B------:R-:W-:-:S04]  /*6910*/  ISETP.GT.AND P5, PT, R4, 0x8, PT ;  /* 0x000000080400780c */ /* 0x000fc80003fa4270 */
[----:B------:R-:W-:-:S13]  /*6920*/  ISETP.GT.AND P5, PT, R3, 0x88, P5 ;  /* 0x000000880300780c */ /* 0x000fda0002fa4270 */
        /* <DEDUP_REMOVED lines=42> */
[----:B------:R-:W-:Y:S01]  /*6bd0*/  @P5 STG.E.U16 desc[UR36][R8.64+0x42], R41 ;  /* 0x0000422908005986 */ /* 0x000fe2000c101524 */
[----:B------:R-:W-:-:S04]  /*6be0*/  ISETP.GT.AND P5, PT, R4, 0x20, PT ;  /* 0x000000200400780c */ /* 0x000fc80003fa4270 */
[----:B------:R-:W-:-:S13]  /*6bf0*/  ISETP.GT.AND P5, PT, R3, 0x88, P5 ;  /* 0x000000880300780c */ /* 0x000fda0002fa4270 */
[----:B------:R-:W-:Y:S01]  /*6c00*/  @P5 STG.E.U16 desc[UR36][R6.64+0x40], R42 ;  /* 0x0000402a06005986 */ /* 0x000fe2000c101524 */
[----:B------:R-:W-:Y:S02]  /*6c10*/  ISETP.GT.AND P5, PT, R3, 0x88, P6 ;  /* 0x000000880300780c */ /* 0x000fe400037a4270 */
[----:B------:R-:W-:-:S11]  /*6c20*/  ISETP.GT.AND P6, PT, R4, 0x28, PT ;  /* 0x000000280400780c */ /* 0x000fd60003fc4270 */
[----:B------:R-:W-:Y:S01]  /*6c30*/  @P5 STG.E.U16 desc[UR36][R6.64+0x42], R43 ;  /* 0x0000422b06005986 */ /* 0x000fe2000c101524 */
[----:B------:R-:W-:-:S13]  /*6c40*/  ISETP.GT.AND P5, PT, R3, 0x80, P6 ;  /* 0x000000800300780c */ /* 0x000fda00037a4270 */
[----:B------:R-:W-:Y:S02]  /*6c50*/  @P5 IMAD.MOV.U32 R4, RZ, RZ, R10 ;  /* 0x000000ffff045224 */ /* 0x000fe400078e000a */
[----:B------:R-:W-:-:S05]  /*6c60*/  @P5 IMAD.MOV.U32 R5, RZ, RZ, R11 ;  /* 0x000000ffff055224 */ /* 0x000fca00078e000b */
[----:B------:R0:W-:Y:S01]  /*6c70*/  @P5 STG.E.U16 desc[UR36][R4.64+0x50], R44 ;  /* 0x0000502c04005986 */ /* 0x0001e2000c101524 */
[C---:B------:R-:W-:Y:S02]  /*6c80*/  ISETP.GT.AND P5, PT, R3.reuse, 0x80, P4 ;  /* 0x000000800300780c */ /* 0x040fe400027a4270 */
[----:B------:R-:W-:-:S11]  /*6c90*/  ISETP.GT.AND P4, PT, R3, 0x88, P4 ;  /* 0x000000880300780c */ /* 0x000fd60002784270 */
[----:B0-----:R-:W-:Y:S02]  /*6ca0*/  @P5 IMAD.MOV.U32 R4, RZ, RZ, R10 ;  /* 0x000000ffff045224 */ /* 0x001fe400078e000a */
[----:B------:R-:W-:-:S05]  /*6cb0*/  @P5 IMAD.MOV.U32 R5, RZ, RZ, R11 ;  /* 0x000000ffff055224 */ /* 0x000fca00078e000b */
[----:B------:R0:W-:Y:S01]  /*6cc0*/  @P5 STG.E.U16 desc[UR36][R4.64+0x52], R45 ;  /* 0x0000522d04005986 */ /* 0x0001e2000c101524 */
[----:B------:R-:W-:-:S13]  /*6cd0*/  ISETP.GT.AND P5, PT, R3, 0x88, P6 ;  /* 0x000000880300780c */ /* 0x000fda00037a4270 */
[----:B0-----:R-:W-:Y:S02]  /*6ce0*/  @P5 IMAD.MOV.U32 R4, RZ, RZ, R6 ;  /* 0x000000ffff045224 */ /* 0x001fe400078e0006 */
[----:B------:R-:W-:-:S05]  /*6cf0*/  @P5 IMAD.MOV.U32 R5, RZ, RZ, R7 ;  /* 0x000000ffff055224 */ /* 0x000fca00078e0007 */
[----:B------:R0:W-:Y:S02]  /*6d00*/  @P5 STG.E.U16 desc[UR36][R4.64+0x50], R46 ;  /* 0x0000502e04005986 */ /* 0x0001e4000c101524 */
[----:B0-----:R-:W-:Y:S02]  /*6d10*/  @P4 IMAD.MOV.U32 R4, RZ, RZ, R6 ;  /* 0x000000ffff044224 */ /* 0x001fe400078e0006 */
[----:B------:R-:W-:-:S05]  /*6d20*/  @P4 IMAD.MOV.U32 R5, RZ, RZ, R7 ;  /* 0x000000ffff054224 */ /* 0x000fca00078e0007 */
[----:B------:R0:W-:Y:S01]  /*6d30*/  @P4 STG.E.U16 desc[UR36][R4.64+0x52], R47 ;  /* 0x0000522f04004986 */ /* 0x0001e2000c101524 */
[C---:B------:R-:W-:Y:S02]  /*6d40*/  ISETP.GT.AND P4, PT, R3.reuse, 0x80, P0 ;  /* 0x000000800300780c */ /* 0x040fe40000784270 */
[----:B------:R-:W-:-:S11]  /*6d50*/  ISETP.GT.AND P0, PT, R3, 0x88, P0 ;  /* 0x000000880300780c */ /* 0x000fd60000704270 */
        /* <DEDUP_REMOVED lines=9> */
[----:B------:R-:W-:Y:S01]  /*6df0*/  ISETP.GT.AND P2, PT, R3, 0x88, P2 ;  /* 0x000000880300780c */ /* 0x000fe20001744270 */
[----:B0-----:R-:W-:Y:S02]  /*6e00*/  @P0 IMAD.MOV.U32 R4, RZ, RZ, R6 ;  /* 0x000000ffff040224 */ /* 0x001fe400078e0006 */
[----:B------:R-:W-:-:S05]  /*6e10*/  @P0 IMAD.MOV.U32 R5, RZ, RZ, R7 ;  /* 0x000000ffff050224 */ /* 0x000fca00078e0007 */
[----:B------:R0:W-:Y:S01]  /*6e20*/  @P0 STG.E.U16 desc[UR36][R4.64+0x60], R50 ;  /* 0x0000603204000986 */ /* 0x0001e2000c101524 */
[C---:B------:R-:W-:Y:S02]  /*6e30*/  ISETP.GT.AND P0, PT, R3.reuse, 0x80, P1 ;  /* 0x000000800300780c */ /* 0x040fe40000f04270 */
[----:B------:R-:W-:Y:S01]  /*6e40*/  ISETP.GT.AND P1, PT, R3, 0x88, P1 ;  /* 0x000000880300780c */ /* 0x000fe20000f24270 */
[----:B0-----:R-:W-:Y:S02]  /*6e50*/  @P3 IMAD.MOV.U32 R4, RZ, RZ, R6 ;  /* 0x000000ffff043224 */ /* 0x001fe400078e0006 */
[----:B------:R-:W-:-:S05]  /*6e60*/  @P3 IMAD.MOV.U32 R5, RZ, RZ, R7 ;  /* 0x000000ffff053224 */ /* 0x000fca00078e0007 */
[----:B------:R0:W-:Y:S02]  /*6e70*/  @P3 STG.E.U16 desc[UR36][R4.64+0x62], R51 ;  /* 0x0000623304003986 */ /* 0x0001e4000c101524 */
[----:B0-----:R-:W-:Y:S02]  /*6e80*/  @P4 IMAD.MOV.U32 R4, RZ, RZ, R10 ;  /* 0x000000ffff044224 */ /* 0x001fe400078e000a */
[----:B------:R-:W-:-:S05]  /*6e90*/  @P4 IMAD.MOV.U32 R5, RZ, RZ, R11 ;  /* 0x000000ffff054224 */ /* 0x000fca00078e000b */
[----:B------:R0:W-:Y:S04]  /*6ea0*/  @P4 STG.E.U16 desc[UR36][R4.64+0x70], R52 ;  /* 0x0000703404004986 */ /* 0x0001e8000c101524 */
[----:B------:R1:W-:Y:S01]  /*6eb0*/  @P0 STG.E.U16 desc[UR36][R10.64+0x72], R53 ;  /* 0x000072350a000986 */ /* 0x0003e2000c101524 */
[----:B0-----:R-:W-:Y:S02]  /*6ec0*/  @P2 IMAD.MOV.U32 R4, RZ, RZ, R6 ;  /* 0x000000ffff042224 */ /* 0x001fe400078e0006 */
[----:B------:R-:W-:-:S05]  /*6ed0*/  @P2 IMAD.MOV.U32 R5, RZ, RZ, R7 ;  /* 0x000000ffff052224 */ /* 0x000fca00078e0007 */
[----:B------:R1:W-:Y:S04]  /*6ee0*/  @P2 STG.E.U16 desc[UR36][R4.64+0x70], R54 ;  /* 0x0000703604002986 */ /* 0x0003e8000c101524 */
[----:B------:R1:W-:Y:S02]  /*6ef0*/  @P1 STG.E.U16 desc[UR36][R6.64+0x72], R55 ;  /* 0x0000723706001986 */ /* 0x0003e4000c101524 */
.L_x_158:
[----:B------:R-:W-:Y:S05]  /*6f00*/  BSYNC B0 ;  /* 0x0000000000007941 */ /* 0x000fea0003800000 */
.L_x_34:
[----:B------:R-:W-:Y:S01]  /*6f10*/  ULDC UR4, c[0x0][0xc] ;  /* 0x0000030000047ab9 */ /* 0x000fe20000000800 */
[----:B------:R-:W-:Y:S01]  /*6f20*/  ULDC UR5, c[0x0][0x10] ;  /* 0x0000040000057ab9 */ /* 0x000fe20000000800 */
[----:B------:R-:W2:Y:S01]  /*6f30*/  LDC R3, c[0x0][0x14] ;  /* 0x00000500ff037b82 */ /* 0x000ea20000000800 */
[----:B------:R-:W-:Y:S01]  /*6f40*/  UIMAD.WIDE.U32 UR4, UR4, UR5, URZ ;  /* 0x00000005040472a5 */ /* 0x000fe2000f8e003f */
[----:B------:R-:W-:Y:S02]  /*6f50*/  IMAD.MOV.U32 R90, RZ, RZ, -0x1 ;  /* 0xffffffffff5a7424 */ /* 0x000fe400078e00ff */
[----:B------:R-:W-:-:S03]  /*6f60*/  IMAD.MOV.U32 R23, RZ, RZ, -0x1 ;  /* 0xffffffffff177424 */ /* 0x000fc600078e00ff */
[----:B--2---:R-:W-:-:S04]  /*6f70*/  IMAD.WIDE.U32 R16, R3, UR4, R16 ;  /* 0x0000000403107c25 */ /* 0x004fc8000f8e0010 */
[----:B------:R-:W-:Y:S01]  /*6f80*/  IMAD R3, R3, UR5, RZ ;  /* 0x0000000503037c24 */ /* 0x000fe2000f8e02ff */
[----:B------:R-:W-:Y:S02]  /*6f90*/  ULDC.64 UR4, c[0x0][0x650] ;  /* 0x0001940000047ab9 */ /* 0x000fe40000000a00 */
[----:B------:R-:W-:Y:S01]  /*6fa0*/  ISETP.GE.U32.AND P0, PT, R16, UR4, PT ;  /* 0x0000000410007c0c */ /* 0x000fe2000bf06070 */
[--C-:B------:R-:W-:Y:S01]  /*6fb0*/  IMAD.IADD R17, R17, 0x1, R3.reuse ;  /* 0x0000000111117824 */ /* 0x100fe200078e0203 */
[----:B------:R-:W-:-:S04]  /*6fc0*/  PRMT R3, RZ, 0x7610, R3 ;  /* 0x00007610ff037816 */ /* 0x000fc80000000003 */
[----:B------:R-:W-:-:S13]  /*6fd0*/  ISETP.GE.U32.AND.EX P0, PT, R17, UR5, PT, P0 ;  /* 0x0000000511007c0c */ /* 0x000fda000bf06100 */
[----:B------:R-:W-:Y:S05]  /*6fe0*/  @P0 BRA `(.L_x_159) ;  /* 0x0000000400640947 */ /* 0x000fea0003800000 */
[----:B0-----:R-:W0:Y:S01]  /*6ff0*/  S2R R12, SR_CTAID.X ;  /* 0x00000000000c7919 */ /* 0x001e220000002500 */
[----:B-1----:R-:W1:Y:S01]  /*7000*/  LDC.64 R10, c[0x0][0x628] ;  /* 0x00018a00ff0a7b82 */ /* 0x002e620000000a00 */
[----:B------:R-:W-:Y:S01]  /*7010*/  ULDC UR4, c[0x0][0x150] ;  /* 0x0000540000047ab9 */ /* 0x000fe20000000800 */
[----:B------:R-:W-:Y:S01]  /*7020*/  IMAD.MOV.U32 R8, RZ, RZ, R16 ;  /* 0x000000ffff087224 */ /* 0x000fe200078e0010 */
[----:B------:R-:W2:Y:S01]  /*7030*/  S2R R24, SR_CTAID.Y ;  /* 0x0000000000187919 */ /* 0x000ea20000002600 */
[----:B------:R-:W-:-:S04]  /*7040*/  IMAD.MOV.U32 R9, RZ, RZ, R17 ;  /* 0x000000ffff097224 */ /* 0x000fc800078e0011 */
[----:B------:R-:W2:Y:S08]  /*7050*/  LDC R21, c[0x0][0x144] ;  /* 0x00005100ff157b82 */ /* 0x000eb00000000800 */
[----:B------:R-:W2:Y:S08]  /*7060*/  LDC R0, c[0x0][0x630] ;  /* 0x00018c00ff007b82 */ /* 0x000eb00000000800 */
[----:B------:R-:W2:Y:S01]  /*7070*/  LDC.64 R14, c[0x0][0x620] ;  /* 0x00018800ff0e7b82 */ /* 0x000ea20000000a00 */
[----:B-1----:R-:W-:-:S04]  /*7080*/  ISETP.NE.U32.AND P0, PT, R10, RZ, PT ;  /* 0x000000ff0a00720c */ /* 0x002fc80003f05070 */
[----:B------:R-:W-:Y:S02]  /*7090*/  ISETP.NE.AND.EX P0, PT, R11, RZ, PT, P0 ;  /* 0x000000ff0b00720c */ /* 0x000fe40003f05300 */
[----:B0-----:R-:W-:-:S05]  /*70a0*/  I2FP.F32.U32 R3, R12 ;  /* 0x0000000c00037245 */ /* 0x001fca0000201000 */
[----:B------:R-:W-:-:S04]  /*70b0*/  FMUL R3, R3, UR4 ;  /* 0x0000000403037c20 */ /* 0x000fc80008400000 */
[----:B------:R0:W1:Y:S02]  /*70c0*/  F2I.U32.TRUNC.NTZ R20, R3 ;  /* 0x0000000300147305 */ /* 0x000064000020f000 */
[----:B------:R-:W-:Y:S05]  /*70d0*/  @!P0 BRA `(.L_x_160) ;  /* 0x0000000000288947 */ /* 0x000fea0003800000 */
[----:B0-----:R-:W0:Y:S02]  /*70e0*/  LDC R3, c[0x0][0x634] ;  /* 0x00018d00ff037b82 */ /* 0x001e240000000800 */
        /* <DEDUP_REMOVED lines=9> */
.L_x_160:
[----:B------:R-:W3:Y:S01]  /*7180*/  LDC.64 R28, c[0x0][0x640] ;  /* 0x00019000ff1c7b82 */ /* 0x000ee20000000a00 */
[-CC-:B--2---:R-:W-:Y:S01]  /*7190*/  SHF.R.U64 R23, R8, R0.reuse, R9.reuse ;  /* 0x0000000008177219 */ /* 0x184fe20000001209 */
[----:B-1----:R-:W-:Y:S01]  /*71a0*/  IMAD.MOV R20, RZ, RZ, -R20 ;  /* 0x000000ffff147224 */ /* 0x002fe200078e0a14 */
[----:B------:R-:W-:Y:S01]  /*71b0*/  SHF.R.U32.HI R0, RZ, R0, R9 ;  /* 0x00000000ff007219 */ /* 0x000fe20000011609 */
[----:B------:R-:W-:Y:S01]  /*71c0*/  ULDC UR4, c[0x0][0x154] ;  /* 0x0000550000047ab9 */ /* 0x000fe20000000800 */
[----:B0-----:R-:W-:Y:S01]  /*71d0*/  IADD3 R3, P0, RZ, -R23, RZ ;  /* 0x80000017ff037210 */ /* 0x001fe20007f1e0ff */
[----:B------:R-:W-:Y:S02]  /*71e0*/  IMAD R21, R21, R20, R12 ;  /* 0x0000001415157224 */ /* 0x000fe400078e020c */
[----:B------:R-:W0:Y:S01]  /*71f0*/  LDC R6, c[0x0][0x618] ;  /* 0x00018600ff067b82 */ /* 0x000e220000000800 */
[----:B------:R-:W-:Y:S02]  /*7200*/  IMAD.MOV.U32 R7, RZ, RZ, 0x1 ;  /* 0x00000001ff077424 */ /* 0x000fe400078e00ff */
[----:B------:R-:W-:-:S04]  /*7210*/  IMAD.X R5, RZ, RZ, ~R0, P0 ;  /* 0x000000ffff057224 */ /* 0x000fc800000e0e00 */
[-C--:B------:R-:W-:Y:S01]  /*7220*/  IMAD R0, R5, R14.reuse, RZ ;  /* 0x0000000e05007224 */ /* 0x080fe200078e02ff */
[----:B------:R-:W1:Y:S01]  /*7230*/  LDC R8, c[0x0][0x608] ;  /* 0x00018200ff087b82 */ /* 0x000e620000000800 */
[----:B------:R-:W-:-:S04]  /*7240*/  IMAD.WIDE.U32 R4, R3, R14, R16 ;  /* 0x0000000e03047225 */ /* 0x000fc800078e0010 */
[----:B------:R-:W-:Y:S01]  /*7250*/  IMAD R3, R3, R15, R0 ;  /* 0x0000000f03037224 */ /* 0x000fe200078e0200 */
[----:B------:R-:W-:Y:S02]  /*7260*/  I2FP.F32.U32 R0, R24 ;  /* 0x0000001800007245 */ /* 0x000fe40000201000 */
[----:B------:R-:W2:Y:S01]  /*7270*/  LDC R26, c[0x0][0x658] ;  /* 0x00019600ff1a7b82 */ /* 0x000ea20000000800 */
[----:B------:R-:W-:Y:S01]  /*7280*/  IMAD.IADD R3, R5, 0x1, R3 ;  /* 0x0000000105037824 */ /* 0x000fe200078e0203 */
[----:B---3--:R-:W-:Y:S01]  /*7290*/  ISETP.NE.U32.AND P0, PT, R28, RZ, PT ;  /* 0x000000ff1c00720c */ /* 0x008fe20003f05070 */
[----:B------:R-:W-:Y:S01]  /*72a0*/  FMUL R0, R0, UR4 ;  /* 0x0000000400007c20 */ /* 0x000fe20008400000 */
[----:B------:R-:W-:Y:S02]  /*72b0*/  IMAD.MOV.U32 R5, RZ, RZ, -0x1 ;  /* 0xffffffffff057424 */ /* 0x000fe400078e00ff */
[----:B------:R-:W-:Y:S01]  /*72c0*/  ISETP.NE.AND.EX P0, PT, R29, RZ, PT, P0 ;  /* 0x000000ff1d00720c */ /* 0x000fe20003f05300 */
[----:B------:R3:W2:Y:S01]  /*72d0*/  F2I.U32.TRUNC.NTZ R13, R0 ;  /* 0x00000000000d7305 */ /* 0x0006a2000020f000 */
[----:B------:R-:W3:Y:S01]  /*72e0*/  LDC R15, c[0x0][0x148] ;  /* 0x00005200ff0f7b82 */ /* 0x000ee20000000800 */
[----:B0-----:R-:W-:-:S02]  /*72f0*/  SHF.R.U64 R12, R4, R6, R3 ;  /* 0x00000006040c7219 */ /* 0x001fc40000001203 */
[----:B------:R-:W-:-:S05]  /*7300*/  SHF.R.U32.HI R3, RZ, R6, R3 ;  /* 0x00000006ff037219 */ /* 0x000fca0000011603 */
[----:B------:R-:W0:Y:S01]  /*7310*/  LDC R20, c[0x0][0x600] ;  /* 0x00018000ff147b82 */ /* 0x000e220000000800 */
[-CC-:B-1----:R-:W-:Y:S02]  /*7320*/  SHF.R.U64 R10, R12, R8.reuse, R3.reuse ;  /* 0x000000080c0a7219 */ /* 0x182fe40000001203 */
[----:B------:R-:W-:-:S05]  /*7330*/  SHF.R.U32.HI R3, RZ, R8, R3 ;  /* 0x00000008ff037219 */ /* 0x000fca0000011603 */
[----:B------:R-:W1:Y:S01]  /*7340*/  LDC R27, c[0x0][0x648] ;  /* 0x00019200ff1b7b82 */ /* 0x000e620000000800 */
[-C--:B--2---:R-:W-:Y:S02]  /*7350*/  SHF.L.U32 R4, R5, R26.reuse, RZ ;  /* 0x0000001a05047219 */ /* 0x084fe400000006ff */
[-CC-:B------:R-:W-:Y:S02]  /*7360*/  SHF.R.U64 R14, R10, R26.reuse, R3.reuse ;  /* 0x0000001a0a0e7219 */ /* 0x180fe40000001203 */
[----:B------:R-:W-:Y:S02]  /*7370*/  SHF.R.U32.HI R5, RZ, R26, R3 ;  /* 0x0000001aff057219 */ /* 0x000fe40000011603 */
[----:B------:R-:W-:Y:S01]  /*7380*/  LOP3.LUT R25, RZ, R4, RZ, 0x33, !PT ;  /* 0x00000004ff197212 */ /* 0x000fe200078e33ff */
[----:B------:R-:W2:Y:S01]  /*7390*/  LDC R30, c[0x0][0x638] ;  /* 0x00018e00ff1e7b82 */ /* 0x000ea20000000800 */
[----:B------:R-:W-:Y:S01]  /*73a0*/  SHF.L.U32 R26, R7, R26, RZ ;  /* 0x0000001a071a7219 */ /* 0x000fe200000006ff */
[----:B------:R-:W-:-:S06]  /*73b0*/  IMAD.MOV.U32 R4, RZ, RZ, R14 ;  /* 0x000000ffff047224 */ /* 0x000fcc00078e000e */
[----:B------:R-:W0:Y:S01]  /*73c0*/  LDC R31, c[0x0][0x610] ;  /* 0x00018400ff1f7b82 */ /* 0x000e220000000800 */
        /* <DEDUP_REMOVED lines=11> */
.L_x_161:
[----:B------:R-:W-:Y:S01]  /*7480*/  ISETP.NE.AND P0, PT, R2, 0x1, PT ;  /* 0x000000010200780c */ /* 0x000fe20003f05270 */
[----:B0-----:R-:W-:Y:S01]  /*7490*/  VIADD R7, R20, 0xffffffff ;  /* 0xffffffff14077836 */ /* 0x001fe20000000000 */
[----:B-1-3--:R-:W-:Y:S01]  /*74a0*/  SHF.R.U64 R0, R4, R27, R5 ;  /* 0x0000001b04007219 */ /* 0x00afe20000001205 */
[----:B------:R-:W-:Y:S01]  /*74b0*/  IMAD.MOV R13, RZ, RZ, -R13 ;  /* 0x000000ffff0d7224 */ /* 0x000fe200078e0a0d */
[----:B------:R-:W-:Y:S01]  /*74c0*/  LOP3.LUT R5, R10, R25, RZ, 0xc0, !PT ;  /* 0x000000190a057212 */ /* 0x000fe200078ec0ff */
[----:B------:R-:W-:Y:S01]  /*74d0*/  IMAD.MOV.U32 R4, RZ, RZ, 0x1 ;  /* 0x00000001ff047424 */ /* 0x000fe200078e00ff */
[----:B------:R-:W-:Y:S01]  /*74e0*/  LOP3.LUT R12, R12, R7, RZ, 0xc0, !PT ;  /* 0x000000070c0c7212 */ /* 0x000fe200078ec0ff */
[----:B------:R-:W-:Y:S02]  /*74f0*/  IMAD.MOV R3, RZ, RZ, -R0 ;  /* 0x000000ffff037224 */ /* 0x000fe400078e0a00 */
[----:B------:R-:W-:Y:S02]  /*7500*/  IMAD R0, R26, R0, R5 ;  /* 0x000000001a007224 */ /* 0x000fe400078e0205 */
[----:B--2---:R-:W-:-:S02]  /*7510*/  IMAD R3, R3, R30, R14 ;  /* 0x0000001e03037224 */ /* 0x004fc400078e020e */
[----:B------:R-:W-:Y:S02]  /*7520*/  @P0 IMAD R21, R15, R13, R24 ;  /* 0x0000000d0f150224 */ /* 0x000fe400078e0218 */
[----:B------:R-:W-:Y:S01]  /*7530*/  IMAD R5, R3, R20, R12 ;  /* 0x0000001403057224 */ /* 0x000fe200078e020c */
[----:B------:R-:W-:Y:S01]  /*7540*/  PRMT R3, R4, 0x7610, R3 ;  /* 0x0000761004037816 */ /* 0x000fe20000000003 */
[----:B------:R-:W-:-:S05]  /*7550*/  IMAD R0, R0, R31, R21 ;  /* 0x0000001f00007224 */ /* 0x000fca00078e0215 */
[----:B------:R-:W-:Y:S02]  /*7560*/  SEL R90, R5, R0, !P0 ;  /* 0x00000000055a7207 */ /* 0x000fe40004000000 */
[----:B------:R-:W-:-:S07]  /*7570*/  SEL R0, R0, R5, !P0 ;  /* 0x0000000500007207 */ /* 0x000fce0004000000 */
.L_x_159:
[----:B------:R-:W-:Y:S01]  /*7580*/  LOP3.LUT P0, RZ, R3, 0xff, RZ, 0xc0, !PT ;  /* 0x000000ff03ff7812 */ /* 0x000fe2000780c0ff */
[----:B------:R-:W-:-:S12]  /*7590*/  IMAD.MOV.U32 R98, RZ, RZ, R0 ;  /* 0x000000ffff627224 */ /* 0x000fd800078e0000 */
[----:B------:R-:W-:Y:S05]  /*75a0*/  @P0 BRA `(.L_x_162) ;  /* 0xffffff9c00040947 */ /* 0x000fea000383ffff */
[----:B------:R-:W-:Y:S05]  /*75b0*/  EXIT ;  /* 0x000000000000794d */ /* 0x000fea0003800000 */
.L_x_7:
[----:B0-----:R-:W-:Y:S01]  /*75c0*/  ULDC.64 UR4, c[0x0][0x650] ;  /* 0x0001940000047ab9 */ /* 0x001fe20000000a00 */
        /* <DEDUP_REMOVED lines=25> */
.L_x_164:
[----:B------:R-:W0:Y:S01]  /*7760*/  LDC.64 R28, c[0x0][0x640] ;  /* 0x00019000ff1c7b82 */ /* 0x000e220000000a00 */
[-CC-:B------:R-:W-:Y:S01]  /*7770*/  SHF.R.U64 R22, R12, R6.reuse, R13.reuse ;  /* 0x000000060c167219 */ /* 0x180fe2000000120d */
[----:B------:R-:W-:Y:S01]  /*7780*/  IMAD.MOV.U32 R30, RZ, RZ, 0x1 ;  /* 0x00000001ff1e7424 */ /* 0x000fe200078e00ff */
[----:B------:R-:W-:Y:S02]  /*7790*/  SHF.R.U32.HI R6, RZ, R6, R13 ;  /* 0x00000006ff067219 */ /* 0x000fe4000001160d */
        /* <DEDUP_REMOVED lines=8> */
[----:B------:R-:W-:Y:S01]  /*7820*/  IMAD.IADD R9, R9, 0x1, R11 ;  /* 0x0000000109097824 */ /* 0x000fe200078e020b */
[----:B0-----:R-:W-:-:S04]  /*7830*/  ISETP.NE.U32.AND P0, PT, R28, RZ, PT ;  /* 0x000000ff1c00720c */ /* 0x001fc80003f05070 */
[----:B------:R-:W-:Y:S02]  /*7840*/  ISETP.NE.AND.EX P0, PT, R29, RZ, PT, P0 ;  /* 0x000000ff1d00720c */ /* 0x000fe40003f05300 */
[----:B------:R-:W0:Y:S01]  /*7850*/  LDC R20, c[0x0][0x600] ;  /* 0x00018000ff147b82 */ /* 0x000e220000000800 */
[-CC-:B-1----:R-:W-:Y:S01]  /*7860*/  SHF.R.U64 R14, R8, R10.reuse, R9.reuse ;  /* 0x0000000a080e7219 */ /* 0x182fe20000001209 */
[----:B------:R-:W-:Y:S01]  /*7870*/  IMAD.MOV.U32 R8, RZ, RZ, -0x1 ;  /* 0xffffffffff087424 */ /* 0x000fe200078e00ff */
[----:B------:R-:W-:-:S05]  /*7880*/  SHF.R.U32.HI R9, RZ, R10, R9 ;  /* 0x0000000aff097219 */ /* 0x000fca0000011609 */
[----:B------:R-:W1:Y:S01]  /*7890*/  LDC R24, c[0x0][0x648] ;  /* 0x00019200ff187b82 */ /* 0x000e620000000800 */
[-CC-:B--2---:R-:W-:Y:S02]  /*78a0*/  SHF.R.U64 R23, R14, R12.reuse, R9.reuse ;  /* 0x0000000c0e177219 */ /* 0x184fe40000001209 */
[----:B------:R-:W-:-:S05]  /*78b0*/  SHF.R.U32.HI R6, RZ, R12, R9 ;  /* 0x0000000cff067219 */ /* 0x000fca0000011609 */
[----:B------:R-:W2:Y:S01]  /*78c0*/  LDC R26, c[0x0][0x638] ;  /* 0x00018e00ff1a7b82 */ /* 0x000ea20000000800 */
[-C--:B---3--:R-:W-:Y:S02]  /*78d0*/  SHF.L.U32 R8, R8, R27.reuse, RZ ;  /* 0x0000001b08087219 */ /* 0x088fe400000006ff */
[-CC-:B------:R-:W-:Y:S02]  /*78e0*/  SHF.R.U64 R25, R23, R27.reuse, R6.reuse ;  /* 0x0000001b17197219 */ /* 0x180fe40000001206 */
[----:B------:R-:W-:Y:S02]  /*78f0*/  LOP3.LUT R32, RZ, R8, RZ, 0x33, !PT ;  /* 0x00000008ff207212 */ /* 0x000fe400078e33ff */
[----:B------:R-:W-:Y:S01]  /*7900*/  SHF.R.U32.HI R9, RZ, R27, R6 ;  /* 0x0000001bff097219 */ /* 0x000fe20000011606 */
[----:B------:R-:W3:Y:S01]  /*7910*/  LDC R31, c[0x0][0x610] ;  /* 0x00018400ff1f7b82 */ /* 0x000ee20000000800 */
[----:B------:R-:W-:Y:S01]  /*7920*/  IMAD.MOV.U32 R8, RZ, RZ, R25 ;  /* 0x000000ffff087224 */ /* 0x000fe200078e0019 */
[----:B------:R-:W-:Y:S06]  /*7930*/  @!P0 BRA `(.L_x_165) ;  /* 0x0000000000288947 */ /* 0x000fec0003800000 */
        /* <DEDUP_REMOVED lines=10> */
.L_x_165:
[----:B------:R-:W-:Y:S02]  /*79e0*/  ISETP.NE.AND P0, PT, R2, 0x1, PT ;  /* 0x000000010200780c */ /* 0x000fe40003f05270 */
[----:B-1----:R-:W-:Y:S01]  /*79f0*/  SHF.R.U64 R6, R8, R24, R9 ;  /* 0x0000001808067219 */ /* 0x002fe20000001209 */
[----:B0-----:R-:W-:Y:S01]  /*7a00*/  VIADD R9, R20, 0xffffffff ;  /* 0xffffffff14097836 */ /* 0x001fe20000000000 */
[----:B------:R-:W-:Y:S02]  /*7a10*/  SHF.L.U32 R30, R30, R27, RZ ;  /* 0x0000001b1e1e7219 */ /* 0x000fe400000006ff */
[----:B------:R-:W-:Y:S01]  /*7a20*/  LOP3.LUT R5, R23, R32, RZ, 0xc0, !PT ;  /* 0x0000002017057212 */ /* 0x000fe200078ec0ff */
[----:B------:R-:W-:-:S04]  /*7a30*/  IMAD.MOV R8, RZ, RZ, -R6 ;  /* 0x000000ffff087224 */ /* 0x000fc800078e0a06 */
[----:B------:R-:W-:Y:S01]  /*7a40*/  IMAD R6, R30, R6, R5 ;  /* 0x000000061e067224 */ /* 0x000fe200078e0205 */
[----:B------:R-:W-:Y:S01]  /*7a50*/  LOP3.LUT R5, R14, R9, RZ, 0xc0, !PT ;  /* 0x000000090e057212 */ /* 0x000fe200078ec0ff */
[----:B------:R-:W-:Y:S02]  /*7a60*/  @P0 IMAD R3, R7, R21, R4 ;  /* 0x0000001507030224 */ /* 0x000fe400078e0204 */
[----:B--2---:R-:W-:Y:S02]  /*7a70*/  IMAD R4, R8, R26, R25 ;  /* 0x0000001a08047224 */ /* 0x004fe400078e0219 */
[----:B---3--:R-:W-:Y:S02]  /*7a80*/  IMAD R3, R6, R31, R3 ;  /* 0x0000001f06037224 */ /* 0x008fe400078e0203 */
[----:B------:R-:W-:Y:S02]  /*7a90*/  IMAD R4, R4, R20, R5 ;  /* 0x0000001404047224 */ /* 0x000fe400078e0205 */
[----:B------:R-:W-:-:S02]  /*7aa0*/  IMAD.MOV.U32 R8, RZ, RZ, 0x1 ;  /* 0x00000001ff087424 */ /* 0x000fc400078e00ff */
[----:B------:R-:W-:Y:S01]  /*7ab0*/  IMAD.MOV.U32 R6, RZ, RZ, R22 ;  /* 0x000000ffff067224 */ /* 0x000fe200078e0016 */
[----:B------:R-:W-:Y:S02]  /*7ac0*/  SEL R13, R4, R3, !P0 ;  /* 0x00000003040d7207 */ /* 0x000fe40004000000 */
[----:B------:R-:W-:-:S07]  /*7ad0*/  SEL R20, R3, R4, !P0 ;  /* 0x0000000403147207 */ /* 0x000fce0004000000 */
.L_x_163:
[----:B------:R-:W-:-:S08]  /*7ae0*/  NOP ;  /* 0x0000000000007918 */ /* 0x000fd00000000000 */
[----:B------:R-:W0:-:S00]  /*7af0*/  USETMAXREG.DEALLOC.CTAPOOL 0x28 ;  /* 0x00000028000079c8 */ /* 0x000e0000080e0500 */
[----:B0-----:R-:W-:-:S13]  /*7b00*/  ISETP.NE.AND P0, PT, R0, RZ, PT ;  /* 0x000000ff0000720c */ /* 0x001fda0003f05270 */
[----:B------:R-:W-:Y:S05]  /*7b10*/  @P0 EXIT ;  /* 0x000000000000094d */ /* 0x000fea0003800000 */
[----:B------:R-:W-:Y:S01]  /*7b20*/  LOP3.LUT P0, RZ, R8, 0xff, RZ, 0xc0, !PT ;  /* 0x000000ff08ff7812 */ /* 0x000fe2000780c0ff */
[----:B------:R-:W-:Y:S02]  /*7b30*/  IMAD.MOV.U32 R0, RZ, RZ, 0x1 ;  /* 0x00000001ff007424 */ /* 0x000fe400078e00ff */
[----:B------:R-:W-:-:S10]  /*7b40*/  IMAD.MOV.U32 R3, RZ, RZ, RZ ;  /* 0x000000ffff037224 */ /* 0x000fd400078e00ff */
[----:B------:R-:W-:Y:S05]  /*7b50*/  @!P0 BRA `(.L_x_166) ;  /* 0x0000000c00408947 */ /* 0x000fea0003800000 */
[----:B------:R-:W0:Y:S01]  /*7b60*/  LDC R0, c[0x0][0x28c] ;  /* 0x0000a300ff007b82 */ /* 0x000e220000000800 */
[----:B------:R-:W-:Y:S01]  /*7b70*/  ULDC UR5, c[0x0][0x658] ;  /* 0x0001960000057ab9 */ /* 0x000fe20000000800 */
[----:B------:R-:W-:Y:S01]  /*7b80*/  UMOV UR7, 0xffffffff ;  /* 0xffffffff00077882 */ /* 0x000fe20000000000 */
[----:B------:R-:W-:Y:S01]  /*7b90*/  ULDC UR6, c[0x0][0xc] ;  /* 0x0000030000067ab9 */ /* 0x000fe20000000800 */
[----:B------:R-:W-:Y:S01]  /*7ba0*/  USHF.L.U32 UR8, UR7, UR5, URZ ;  /* 0x0000000507087299 */ /* 0x000fe2000800063f */
[----:B------:R-:W-:Y:S01]  /*7bb0*/  BSSY B0, `(.L_x_166) ;  /* 0x00000ca000007945 */ /* 0x000fe20003800000 */
[----:B------:R-:W-:Y:S01]  /*7bc0*/  UMOV UR9, 0x1 ;  /* 0x0000000100097882 */ /* 0x000fe20000000000 */
[----:B------:R-:W-:Y:S01]  /*7bd0*/  ULDC UR7, c[0x0][0x10] ;  /* 0x0000040000077ab9 */ /* 0x000fe20000000800 */
[----:B------:R-:W1:Y:S01]  /*7be0*/  S2UR UR10, SR_CgaCtaId ;  /* 0x00000000000a79c3 */ /* 0x000e620000008800 */
[----:B------:R-:W-:Y:S01]  /*7bf0*/  UIMAD.WIDE.U32 UR6, UR6, UR7, URZ ;  /* 0x00000007060672a5 */ /* 0x000fe2000f8e003f */
[----:B------:R-:W-:Y:S01]  /*7c00*/  IMAD.MOV.U32 R9, RZ, RZ, 0x1 ;  /* 0x00000001ff097424 */ /* 0x000fe200078e00ff */
[----:B------:R-:W-:Y:S01]  /*7c10*/  USHF.L.U32 UR18, UR9, UR5, URZ ;  /* 0x0000000509127299 */ /* 0x000fe2000800063f */
[----:B------:R-:W-:Y:S01]  /*7c20*/  LOP3.LUT R8, R19, 0x2, RZ, 0xfc, !PT ;  /* 0x0000000213087812 */ /* 0x000fe200078efcff */
[----:B------:R-:W-:Y:S01]  /*7c30*/  ULDC UR4, c[0x0][0x600] ;  /* 0x0001800000047ab9 */ /* 0x000fe20000000800 */
[----:B------:R-:W-:Y:S01]  /*7c40*/  ULDC UR5, c[0x0][0x14] ;  /* 0x0000050000057ab9 */ /* 0x000fe20000000800 */
[----:B------:R-:W-:-:S02]  /*7c50*/  UIADD3 UR4, UR4, -0x1, URZ ;  /* 0xffffffff04047890 */ /* 0x000fc4000fffe03f */
[----:B------:R-:W-:Y:S02]  /*7c60*/  UIMAD.WIDE.U32 UR22, UR6, UR5, URZ ;  /* 0x00000005061672a5 */ /* 0x000fe4000f8e003f */
[----:B------:R-:W-:Y:S02]  /*7c70*/  UIMAD UR13, UR7, UR5, URZ ;  /* 0x00000005070d72a4 */ /* 0x000fe4000f8e023f */
[----:B------:R-:W-:Y:S02]  /*7c80*/  ULOP3.LUT UR17, URZ, UR8, URZ, 0x33, !UPT ;  /* 0x000000083f117292 */ /* 0x000fe4000f8e333f */
[----:B------:R-:W-:Y:S01]  /*7c90*/  UIADD3 UR13, UR23, UR13, URZ ;  /* 0x0000000d170d7290 */ /* 0x000fe2000fffe03f */
[----:B0-----:R-:W-:Y:S01]  /*7ca0*/  VIADD R0, R0, 0x3f ;  /* 0x0000003f00007836 */ /* 0x001fe20000000000 */
[----:B------:R-:W-:-:S04]  /*7cb0*/  ULDC.64 UR24, c[0x0][0x198] ;  /* 0x0000660000187ab9 */ /* 0x000fc80000000a00 */
[----:B------:R-:W-:Y:S01]  /*7cc0*/  SHF.R.S32.HI R3, RZ, 0x1f, R0 ;  /* 0x0000001fff037819 */ /* 0x000fe20000011400 */
[----:B-1----:R-:W-:-:S03]  /*7cd0*/  IMAD.U32 R11, RZ, RZ, UR10 ;  /* 0x0000000aff0b7e24 */ /* 0x002fc6000f8e00ff */
[----:B------:R-:W-:Y:S01]  /*7ce0*/  LEA.HI R3, R3, R0, RZ, 0x6 ;  /* 0x0000000003037211 */ /* 0x000fe200078f30ff */
[----:B------:R-:W-:-:S03]  /*7cf0*/  IMAD.MOV.U32 R0, RZ, RZ, 0x1 ;  /* 0x00000001ff007424 */ /* 0x000fc600078e00ff */
[----:B------:R-:W-:Y:S01]  /*7d00*/  SHF.R.S32.HI R10, RZ, 0x6, R3 ;  /* 0x00000006ff0a7819 */ /* 0x000fe20000011403 */
[----:B------:R-:W-:-:S04]  /*7d10*/  IMAD.MOV.U32 R3, RZ, RZ, RZ ;  /* 0x000000ffff037224 */ /* 0x000fc800078e00ff */
[----:B------:R-:W-:-:S07]  /*7d20*/  VIADD R12, R10, 0x1 ;  /* 0x000000010a0c7836 */ /* 0x000fce0000000000 */
.L_x_177:
[----:B------:R-:W-:-:S03]  /*7d30*/  UMOV UR5, 0xffffffff ;  /* 0xffffffff00057882 */ /* 0x000fc60000000000 */
[----:B------:R-:W-:Y:S05]  /*7d40*/  BRA.DIV UR5, `(.L_x_167) ;  /* 0x0000000e05d07947 */ /* 0x000fea000b800000 */
[----:B------:R-:W-:-:S13]  /*7d50*/  ELECT P6, URZ, PT ;  /* 0x00000000003f782f */ /* 0x000fda00038c0000 */
.L_x_189:
[----:B------:R-:W0:Y:S01]  /*7d60*/  LDC R4, c[0x0][0x28c] ;  /* 0x0000a300ff047b82 */ /* 0x000e220000000800 */
[----:B------:R-:W-:Y:S01]  /*7d70*/  BSSY B1, `(.L_x_168) ;  /* 0x000003b000017945 */ /* 0x000fe20003800000 */
[----:B0-----:R-:W-:-:S13]  /*7d80*/  ISETP.LT.OR P6, PT, R4, 0x1, !P6 ;  /* 0x000000010400780c */ /* 0x001fda00077c1670 */
[----:B------:R-:W-:Y:S05]  /*7d90*/  @P6 BRA `(.L_x_169) ;  /* 0x0000000000e06947 */ /* 0x000fea0003800000 */
[----:B------:R-:W-:Y:S02]  /*7da0*/  IMAD R20, R20, 0x2, R11 ;  /* 0x0000000214147824 */ /* 0x000fe400078e020b */
[----:B------:R-:W-:Y:S02]  /*7db0*/  IMAD.SHL.U32 R21, R13, 0x40, RZ ;  /* 0x000000400d157824 */ /* 0x000fe400078e00ff */
[----:B------:R-:W-:Y:S02]  /*7dc0*/  IMAD.MOV.U32 R22, RZ, RZ, RZ ;  /* 0x000000ffff167224 */ /* 0x000fe400078e00ff */
[----:B------:R-:W-:Y:S02]  /*7dd0*/  IMAD.MOV.U32 R4, RZ, RZ, R12 ;  /* 0x000000ffff047224 */ /* 0x000fe400078e000c */
[----:B------:R-:W-:Y:S02]  /*7de0*/  IMAD.MOV.U32 R5, RZ, RZ, R0 ;  /* 0x000000ffff057224 */ /* 0x000fe400078e0000 */
[----:B------:R-:W-:-:S02]  /*7df0*/  IMAD.MOV.U32 R14, RZ, RZ, R3 ;  /* 0x000000ffff0e7224 */ /* 0x000fc400078e0003 */
[----:B------:R-:W-:-:S07]  /*7e00*/  IMAD.SHL.U32 R15, R20, 0x80, RZ ;  /* 0x00000080140f7824 */ /* 0x000fce00078e00ff */
.L_x_172:
[----:B------:R-:W0:Y:S01]  /*7e10*/  S2UR UR5, SR_CgaCtaId ;  /* 0x00000000000579c3 */ /* 0x000e220000008800 */
[----:B------:R-:W-:Y:S02]  /*7e20*/  MOV R20, 0x400 ;  /* 0x0000040000147802 */ /* 0x000fe40000000f00 */
[----:B------:R-:W-:Y:S02]  /*7e30*/  SHF.L.U32 R7, R5, 0x1f, RZ ;  /* 0x0000001f05077819 */ /* 0x000fe400000006ff */
[----:B------:R-:W-:-:S13]  /*7e40*/  LOP3.LUT P1, RZ, R18, 0x7f, RZ, 0xc0, !PT ;  /* 0x0000007f12ff7812 */ /* 0x000fda000782c0ff */
[----:B------:R-:W1:Y:S01]  /*7e50*/  @!P1 LDC R13, c[0x0][0x500] ;  /* 0x00014000ff0d9b82 */ /* 0x000e620000000800 */
[----:B0-----:R-:W-:-:S05]  /*7e60*/  IMAD.U32 R11, RZ, RZ, UR5 ;  /* 0x00000005ff0b7e24 */ /* 0x001fca000f8e00ff */
[----:B------:R-:W-:-:S05]  /*7e70*/  LEA R23, R11, R20, 0x18 ;  /* 0x000000140b177211 */ /* 0x000fca00078ec0ff */
[----:B------:R-:W-:-:S04]  /*7e80*/  IMAD R20, R14, 0x8, R23 ;  /* 0x000000080e147824 */ /* 0x000fc800078e0217 */
[----:B------:R-:W0:Y:S02]  /*7e90*/  SYNCS.PHASECHK.TRANS64.TRYWAIT P0, [R20+URZ+0x28], R7 ;  /* 0x00002807140075a7 */ /* 0x000e24000800017f */
[----:B01----:R-:W-:Y:S05]  /*7ea0*/  @!P0 BRA `(.L_x_170) ;  /* 0x0000000c00988947 */ /* 0x003fea0003800000 */
.L_x_190:
[----:B0-----:R-:W-:Y:S01]  /*7eb0*/  PRMT R7, R8, 0x9910, RZ ;  /* 0x0000991008077816 */ /* 0x001fe200000000ff */
[----:B------:R0:W-:Y:S03]  /*7ec0*/  @!P1 SYNCS.ARRIVE.TRANS64 RZ, [R20+URZ], R13 ;  /* 0x0000000d14ff99a7 */ /* 0x0001e6000800003f */
[----:B------:R-:W-:-:S13]  /*7ed0*/  ISETP.NE.AND P0, PT, R7, 0x2, PT ;  /* 0x000000020700780c */ /* 0x000fda0003f05270 */
[----:B0-----:R-:W-:Y:S05]  /*7ee0*/  @P0 BRA `(.L_x_171) ;  /* 0x0000000000040947 */ /* 0x001fea0003800000 */
[----:B------:R-:W-:Y:S01]  /*7ef0*/  BPT.TRAP 0x1 ;  /* 0x000000040000795c */ /* 0x000fe20000300000 */
.L_x_171:
[----:B------:R-:W-:Y:S01]  /*7f00*/  IMAD R7, R14, 0x2, R11 ;  /* 0x000000020e077824 */ /* 0x000fe200078e020b */
[----:B------:R-:W-:Y:S01]  /*7f10*/  R2UR UR9, R20 ;  /* 0x00000000140972ca */ /* 0x000fe200000e0000 */
[----:B------:R-:W-:Y:S01]  /*7f20*/  VIADD R4, R4, 0xffffffff ;  /* 0xffffffff04047836 */ /* 0x000fe20000000000 */
[----:B------:R-:W-:Y:S01]  /*7f30*/  UIADD3 UR6, UP0, UR24, 0xf0, URZ ;  /* 0x000000f018067890 */ /* 0x000fe2000ff1e03f */
[----:B------:R-:W-:Y:S01]  /*7f40*/  IMAD.SHL.U32 R7, R7, 0x2000, RZ ;  /* 0x0000200007077824 */ /* 0x000fe200078e00ff */
[----:B------:R-:W-:Y:S01]  /*7f50*/  R2UR UR11, R15 ;  /* 0x000000000f0b72ca */ /* 0x000fe200000e0000 */
[----:B------:R-:W-:Y:S01]  /*7f60*/  UIADD3 UR26, UP1, UR24, 0x1f0, URZ ;  /* 0x000001f0181a7890 */ /* 0x000fe2000ff3e03f */
[----:B------:R-:W-:Y:S01]  /*7f70*/  R2UR UR10, R22 ;  /* 0x00000000160a72ca */ /* 0x000fe200000e0000 */
[--C-:B------:R-:W-:Y:S01]  /*7f80*/  IMAD R7, R7, 0x2, R23.reuse ;  /* 0x0000000207077824 */ /* 0x100fe200078e0217 */
[----:B------:R-:W-:Y:S01]  /*7f90*/  R2UR UR12, R6 ;  /* 0x00000000060c72ca */ /* 0x000fe200000e0000 */
[C---:B------:R-:W-:Y:S01]  /*7fa0*/  IMAD R23, R14.reuse, 0x2000, R23 ;  /* 0x000020000e177824 */ /* 0x040fe200078e0217 */
[----:B------:R-:W-:Y:S01]  /*7fb0*/  R2UR UR19, R21 ;  /* 0x00000000151372ca */ /* 0x000fe200000e0000 */
[----:B------:R-:W-:Y:S01]  /*7fc0*/  UIADD3.X UR7, URZ, UR25, URZ, UP0, !UPT ;  /* 0x000000193f077290 */ /* 0x000fe200087fe43f */
[----:B------:R-:W-:Y:S01]  /*7fd0*/  R2UR UR5, R7 ;  /* 0x00000000070572ca */ /* 0x000fe200000e0000 */
[----:B------:R-:W-:Y:S01]  /*7fe0*/  VIADD R14, R14, 0x1 ;  /* 0x000000010e0e7836 */ /* 0x000fe20000000000 */
[----:B------:R-:W-:Y:S01]  /*7ff0*/  R2UR UR8, R23 ;  /* 0x00000000170872ca */ /* 0x000fe200000e0000 */
[----:B------:R-:W-:Y:S01]  /*8000*/  UIADD3.X UR27, URZ, UR25, URZ, UP1, !UPT ;  /* 0x000000193f1b7290 */ /* 0x000fe20008ffe43f */
[----:B------:R-:W-:Y:S01]  /*8010*/  ISETP.GT.AND P1, PT, R4, 0x1, PT ;  /* 0x000000010400780c */ /* 0x000fe20003f24270 */
[----:B------:R-:W-:Y:S01]  /*8020*/  UMOV UR20, 0x30000 ;  /* 0x0003000000147882 */ /* 0x000fe20000000000 */
[----:B------:R-:W-:Y:S01]  /*8030*/  UMOV UR14, 0x0 ;  /* 0x00000000000e7882 */ /* 0x000fe20000000000 */
[----:B------:R-:W-:Y:S01]  /*8040*/  UMOV UR15, 0x10000000 ;  /* 0x10000000000f7882 */ /* 0x000fe20000000000 */
[----:B------:R-:W-:Y:S01]  /*8050*/  ISETP.NE.AND P0, PT, R14, 0x5, PT ;  /* 0x000000050e00780c */ /* 0x000fe20003f05270 */
[----:B------:R-:W-:-:S03]  /*8060*/  VIADD R22, R22, 0x40 ;  /* 0x0000004016167836 */ /* 0x000fc60000000000 */
[----:B------:R-:W-:Y:S01]  /*8070*/  SEL R20, RZ, 0x1, P0 ;  /* 0x00000001ff147807 */ /* 0x000fe20000000000 */
[----:B------:R-:W-:Y:S01]  /*8080*/  UIADD3 UR5, UR5, 0x100, URZ ;  /* 0x0000010005057890 */ /* 0x000fe2000fffe03f */
[----:B------:R-:W-:Y:S01]  /*8090*/  SEL R14, R14, RZ, P0 ;  /* 0x000000ff0e0e7207 */ /* 0x000fe20000000000 */
[----:B------:R-:W-:Y:S01]  /*80a0*/  UIADD3 UR16, UR8, 0x28100, URZ ;  /* 0x0002810008107890 */ /* 0x000fe2000fffe03f */
[----:B------:R-:W-:-:S04]  /*80b0*/  LOP3.LUT R5, R5, R20, RZ, 0x3c, !PT ;  /* 0x0000001405057212 */ /* 0x000fc800078e3cff */
[----:B------:R-:W-:Y:S02]  /*80c0*/  UMOV UR8, UR5 ;  /* 0x0000000500087c82 */ /* 0x000fe40008000000 */
[----:B------:R0:W-:Y:S02]  /*80d0*/  UTMALDG.3D.MULTICAST [UR8], [UR6], UR20, desc[UR14] ;  /* 0x00000e08060073b4 */ /* 0x0001e40008011814 */
[----:B0-----:R-:W-:Y:S01]  /*80e0*/  UMOV UR8, UR16 ;  /* 0x0000001000087c82 */ /* 0x001fe20008000000 */
[----:B------:R-:W-:Y:S02]  /*80f0*/  UMOV UR11, UR19 ;  /* 0x00000013000b7c82 */ /* 0x000fe40008000000 */
[----:B------:R0:W-:Y:S02]  /*8100*/  UTMALDG.3D [UR8], [UR26], desc[UR14] ;  /* 0x00000e081a0075b4 */ /* 0x0001e40008011000 */
[----:B0-----:R-:W-:Y:S05]  /*8110*/  @P1 BRA `(.L_x_172) ;  /* 0xfffffffc003c1947 */ /* 0x001fea000383ffff */
.L_x_169:
[----:B------:R-:W-:Y:S05]  /*8120*/  BSYNC B1 ;  /* 0x0000000000017941 */ /* 0x000fea0003800000 */
.L_x_168:
[----:B------:R-:W-:Y:S01]  /*8130*/  LOP3.LUT P1, RZ, R9, 0xff, RZ, 0xc0, !PT ;  /* 0x000000ff09ff7812 */ /* 0x000fe2000782c0ff */
[C---:B------:R-:W-:Y:S01]  /*8140*/  IMAD.IADD R6, R10.reuse, 0x1, R3 ;  /* 0x000000010a067824 */ /* 0x040fe200078e0203 */
[----:B------:R-:W-:Y:S01]  /*8150*/  ULDC.64 UR6, c[0x0][0x650] ;  /* 0x0001940000067ab9 */ /* 0x000fe20000000a00 */
[----:B------:R-:W-:Y:S01]  /*8160*/  ISETP.GE.U32.AND P2, PT, R10, 0x5, PT ;  /* 0x000000050a00780c */ /* 0x000fe20003f46070 */
[----:B------:R-:W-:Y:S01]  /*8170*/  BSSY B1, `(.L_x_173) ;  /* 0x000006b000017945 */ /* 0x000fe20003800000 */
[----:B------:R-:W-:Y:S01]  /*8180*/  IMAD.MOV.U32 R20, RZ, RZ, -0x1 ;  /* 0xffffffffff147424 */ /* 0x000fe200078e00ff */
[----:B------:R-:W-:Y:S01]  /*8190*/  ISETP.GT.U32.AND P0, PT, R6, 0x4, PT ;  /* 0x000000040600780c */ /* 0x000fe20003f04070 */
[----:B------:R-:W-:Y:S01]  /*81a0*/  IMAD.MOV.U32 R13, RZ, RZ, -0x1 ;  /* 0xffffffffff0d7424 */ /* 0x000fe200078e00ff */
[----:B------:R-:W-:Y:S02]  /*81b0*/  PRMT R9, RZ, 0x7610, R9 ;  /* 0x00007610ff097816 */ /* 0x000fe40000000009 */
[----:B------:R-:W-:-:S03]  /*81c0*/  ISETP.LT.U32.AND P0, PT, R10, 0x5, P0 ;  /* 0x000000050a00780c */ /* 0x000fc60000701070 */
[----:B------:R-:W0:Y:S01]  /*81d0*/  @P1 S2R R11, SR_CgaCtaId ;  /* 0x00000000000b1919 */ /* 0x000e220000008800 */
[----:B------:R-:W-:-:S04]  /*81e0*/  @P1 MOV R4, 0x400 ;  /* 0x0000040000041802 */ /* 0x000fc80000000f00 */
[----:B0-----:R-:W-:Y:S01]  /*81f0*/  @P1 LEA R3, R11, R4, 0x18 ;  /* 0x000000040b031211 */ /* 0x001fe200078ec0ff */
[----:B------:R-:W-:-:S03]  /*8200*/  IMAD.WIDE.U32 R4, R6, -0x33333333, RZ ;  /* 0xcccccccd06047825 */ /* 0x000fc600078e00ff */
[----:B------:R0:W-:Y:S01]  /*8210*/  @P1 SYNCS.ARRIVE.TRANS64.A1T0 RZ, [R3+URZ+0x68], RZ ;  /* 0x000068ff03ff19a7 */ /* 0x0001e2000810003f */
[----:B------:R-:W-:Y:S02]  /*8220*/  IADD3 R16, P1, R16, UR22, RZ ;  /* 0x0000001610107c10 */ /* 0x000fe4000ff3e0ff */
[----:B------:R-:W-:Y:S02]  /*8230*/  SHF.R.U32.HI R5, RZ, 0x2, R5 ;  /* 0x00000002ff057819 */ /* 0x000fe40000011605 */
[----:B------:R-:W-:Y:S02]  /*8240*/  IADD3.X R17, R17, UR13, RZ, P1, !PT ;  /* 0x0000000d11117c10 */ /* 0x000fe40008ffe4ff */
[----:B------:R-:W-:Y:S02]  /*8250*/  PRMT R4, RZ, 0x7610, R4 ;  /* 0x00007610ff047816 */ /* 0x000fe40000000004 */
[----:B0-----:R-:W-:Y:S02]  /*8260*/  SEL R3, RZ, 0x1, !P0 ;  /* 0x00000001ff037807 */ /* 0x001fe40004000000 */
[----:B------:R-:W-:-:S02]  /*8270*/  ISETP.GE.U32.AND P0, PT, R16, UR6, PT ;  /* 0x0000000610007c0c */ /* 0x000fc4000bf06070 */
[----:B------:R-:W-:Y:S01]  /*8280*/  LOP3.LUT R0, R0, R3, RZ, 0x3c, !PT ;  /* 0x0000000300007212 */ /* 0x000fe200078e3cff */
[----:B------:R-:W-:Y:S01]  /*8290*/  IMAD R3, R5, -0x5, R6 ;  /* 0xfffffffb05037824 */ /* 0x000fe200078e0206 */
[----:B------:R-:W-:Y:S01]  /*82a0*/  ISETP.GE.U32.AND.EX P0, PT, R17, UR7, PT, P0 ;  /* 0x0000000711007c0c */ /* 0x000fe2000bf06100 */
[----:B------:R-:W-:Y:S01]  /*82b0*/  IMAD.MOV.U32 R6, RZ, RZ, -0x1 ;  /* 0xffffffffff067424 */ /* 0x000fe200078e00ff */
[----:B------:R-:W-:-:S11]  /*82c0*/  @P2 LOP3.LUT R0, R0, 0x1, R5, 0x78, !PT ;  /* 0x0000000100002812 */ /* 0x000fd600078e7805 */
[----:B------:R-:W-:Y:S05]  /*82d0*/  @P0 BRA `(.L_x_174) ;  /* 0x0000000400500947 */ /* 0x000fea0003800000 */
[----:B------:R-:W0:Y:S01]  /*82e0*/  S2R R15, SR_CTAID.X ;  /* 0x00000000000f7919 */ /* 0x000e220000002500 */
[----:B------:R-:W-:Y:S01]  /*82f0*/  ULDC.64 UR6, c[0x0][0x628] ;  /* 0x00018a0000067ab9 */ /* 0x000fe20000000a00 */
[----:B------:R-:W1:Y:S01]  /*8300*/  LDC R20, c[0x0][0x144] ;  /* 0x00005100ff147b82 */ /* 0x000e620000000800 */
[----:B------:R-:W-:Y:S01]  /*8310*/  ISETP.NE.U32.AND P0, PT, RZ, UR6, PT ;  /* 0x00000006ff007c0c */ /* 0x000fe2000bf05070 */
[----:B------:R-:W2:Y:S01]  /*8320*/  S2R R13, SR_CTAID.Y ;  /* 0x00000000000d7919 */ /* 0x000ea20000002600 */
[----:B------:R-:W-:Y:S01]  /*8330*/  ULDC UR8, c[0x0][0x630] ;  /* 0x00018c0000087ab9 */ /* 0x000fe20000000800 */
[----:B------:R-:W-:Y:S01]  /*8340*/  ULDC UR9, c[0x0][0x150] ;  /* 0x0000540000097ab9 */ /* 0x000fe20000000800 */
[----:B------:R-:W-:Y:S01]  /*8350*/  ISETP.NE.AND.EX P0, PT, RZ, UR7, PT, P0 ;  /* 0x00000007ff007c0c */ /* 0x000fe2000bf05300 */
[----:B------:R-:W-:Y:S02]  /*8360*/  IMAD.MOV.U32 R4, RZ, RZ, R16 ;  /* 0x000000ffff047224 */ /* 0x000fe400078e0010 */
[----:B------:R-:W-:Y:S01]  /*8370*/  IMAD.MOV.U32 R5, RZ, RZ, R17 ;  /* 0x000000ffff057224 */ /* 0x000fe200078e0011 */
[----:B0-----:R-:W-:-:S09]  /*8380*/  I2FP.F32.U32 R22, R15 ;  /* 0x0000000f00167245 */ /* 0x001fd20000201000 */
[----:B------:R-:W-:Y:S05]  /*8390*/  @!P0 BRA `(.L_x_175) ;  /* 0x0000000000288947 */ /* 0x000fea0003800000 */
[----:B------:R-:W-:Y:S02]  /*83a0*/  ULDC UR5, c[0x0][0x634] ;  /* 0x00018d0000057ab9 */ /* 0x000fe40000000800 */
[----:B------:R-:W-:-:S05]  /*83b0*/  IADD3 R5, P0, R16, UR5, RZ ;  /* 0x0000000510057c10 */ /* 0x000fca000ff1e0ff */
[----:B------:R-:W-:-:S04]  /*83c0*/  IMAD.X R21, RZ, RZ, R17, P0 ;  /* 0x000000ffff157224 */ /* 0x000fc800000e0611 */
[----:B------:R-:W-:-:S04]  /*83d0*/  IMAD.WIDE.U32 R6, R21, UR6, RZ ;  /* 0x0000000615067c25 */ /* 0x000fc8000f8e00ff */
[----:B------:R-:W-:-:S04]  /*83e0*/  IMAD.WIDE.U32 R6, P0, R5, UR7, R6 ;  /* 0x0000000705067c25 */ /* 0x000fc8000f800006 */
[----:B------:R-:W-:-:S04]  /*83f0*/  IMAD.WIDE.U32 R4, R5, UR6, RZ ;  /* 0x0000000605047c25 */ /* 0x000fc8000f8e00ff */
[----:B------:R-:W-:Y:S01]  /*8400*/  IMAD.MOV.U32 R4, RZ, RZ, R7 ;  /* 0x000000ffff047224 */ /* 0x000fe200078e0007 */
[----:B------:R-:W-:Y:S01]  /*8410*/  IADD3 RZ, P1, R5, R6, RZ ;  /* 0x0000000605ff7210 */ /* 0x000fe20007f3e0ff */
[----:B------:R-:W-:-:S04]  /*8420*/  IMAD.X R5, RZ, RZ, RZ, P0 ;  /* 0x000000ffff057224 */ /* 0x000fc800000e06ff */
[----:B------:R-:W-:-:S08]  /*8430*/  IMAD.WIDE.U32.X R4, R21, UR7, R4, P1 ;  /* 0x0000000715047c25 */ /* 0x000fd000088e0404 */
.L_x_175:
[----:B------:R-:W-:Y:S01]  /*8440*/  FMUL R22, R22, UR9 ;  /* 0x0000000916167c20 */ /* 0x000fe20008400000 */
[--C-:B------:R-:W-:Y:S01]  /*8450*/  SHF.R.U64 R14, R4, UR8, R5.reuse ;  /* 0x00000008040e7c19 */ /* 0x100fe20008001205 */
[----:B------:R-:W-:Y:S01]  /*8460*/  ULDC.64 UR6, c[0x0][0x620] ;  /* 0x0001880000067ab9 */ /* 0x000fe20000000a00 */
[----:B------:R-:W-:Y:S01]  /*8470*/  SHF.R.U32.HI R4, RZ, UR8, R5 ;  /* 0x00000008ff047c19 */ /* 0x000fe20008011605 */
[----:B------:R-:W-:Y:S01]  /*8480*/  ULDC.64 UR8, c[0x0][0x640] ;  /* 0x0001900000087ab9 */ /* 0x000fe20000000a00 */
[----:B------:R-:W-:Y:S01]  /*8490*/  IADD3 R5, P0, RZ, -R14, RZ ;  /* 0x8000000eff057210 */ /* 0x000fe20007f1e0ff */
[----:B------:R-:W0:Y:S01]  /*84a0*/  F2I.U32.TRUNC.NTZ R22, R22 ;  /* 0x0000001600167305 */ /* 0x000e22000020f000 */
[----:B------:R-:W-:-:S03]  /*84b0*/  ULDC UR5, c[0x0][0x618] ;  /* 0x0001860000057ab9 */ /* 0x000fc60000000800 */
[----:B------:R-:W-:Y:S01]  /*84c0*/  IMAD.X R4, RZ, RZ, ~R4, P0 ;  /* 0x000000ffff047224 */ /* 0x000fe200000e0e04 */
[----:B------:R-:W-:-:S03]  /*84d0*/  ISETP.NE.U32.AND P0, PT, RZ, UR8, PT ;  /* 0x00000008ff007c0c */ /* 0x000fc6000bf05070 */
[----:B------:R-:W-:Y:S01]  /*84e0*/  IMAD R4, R4, UR6, RZ ;  /* 0x0000000604047c24 */ /* 0x000fe2000f8e02ff */
[----:B------:R-:W-:-:S03]  /*84f0*/  ISETP.NE.AND.EX P0, PT, RZ, UR9, PT, P0 ;  /* 0x00000009ff007c0c */ /* 0x000fc6000bf05300 */
[C---:B------:R-:W-:Y:S02]  /*8500*/  IMAD R7, R5.reuse, UR7, R4 ;  /* 0x0000000705077c24 */ /* 0x040fe4000f8e0204 */
[----:B------:R-:W-:Y:S01]  /*8510*/  IMAD.WIDE.U32 R4, R5, UR6, R16 ;  /* 0x0000000605047c25 */ /* 0x000fe2000f8e0010 */
[----:B------:R-:W-:-:S03]  /*8520*/  ULDC UR6, c[0x0][0x154] ;  /* 0x0000550000067ab9 */ /* 0x000fc60000000800 */
[----:B0-----:R-:W-:Y:S02]  /*8530*/  IMAD.MOV R6, RZ, RZ, -R22 ;  /* 0x000000ffff067224 */ /* 0x001fe400078e0a16 */
[----:B------:R-:W-:Y:S02]  /*8540*/  IMAD.IADD R5, R5, 0x1, R7 ;  /* 0x0000000105057824 */ /* 0x000fe400078e0207 */
[----:B-1----:R-:W-:Y:S01]  /*8550*/  IMAD R15, R20, R6, R15 ;  /* 0x00000006140f7224 */ /* 0x002fe200078e020f */
[----:B--2---:R-:W-:Y:S01]  /*8560*/  I2FP.F32.U32 R6, R13 ;  /* 0x0000000d00067245 */ /* 0x004fe20000201000 */
[----:B------:R-:W0:Y:S01]  /*8570*/  LDC R20, c[0x0][0x148] ;  /* 0x00005200ff147b82 */ /* 0x000e220000000800 */
[--C-:B------:R-:W-:Y:S02]  /*8580*/  SHF.R.U64 R21, R4, UR5, R5.reuse ;  /* 0x0000000504157c19 */ /* 0x100fe40008001205 */
[----:B------:R-:W-:Y:S01]  /*8590*/  SHF.R.U32.HI R4, RZ, UR5, R5 ;  /* 0x00000005ff047c19 */ /* 0x000fe20008011605 */
[----:B------:R-:W-:Y:S01]  /*85a0*/  FMUL R6, R6, UR6 ;  /* 0x0000000606067c20 */ /* 0x000fe20008400000 */
[----:B------:R-:W-:-:S02]  /*85b0*/  ULDC UR5, c[0x0][0x608] ;  /* 0x0001820000057ab9 */ /* 0x000fc40000000800 */
[--C-:B------:R-:W-:Y:S01]  /*85c0*/  SHF.R.U64 R23, R21, UR5, R4.reuse ;  /* 0x0000000515177c19 */ /* 0x100fe20008001204 */
[----:B------:R1:W2:Y:S01]  /*85d0*/  F2I.U32.TRUNC.NTZ R24, R6 ;  /* 0x0000000600187305 */ /* 0x0002a2000020f000 */
[----:B------:R-:W-:Y:S01]  /*85e0*/  SHF.R.U32.HI R4, RZ, UR5, R4 ;  /* 0x00000005ff047c19 */ /* 0x000fe20008011604 */
[----:B------:R-:W-:-:S03]  /*85f0*/  ULDC UR5, c[0x0][0x658] ;  /* 0x0001960000057ab9 */ /* 0x000fc60000000800 */
[--C-:B------:R-:W-:Y:S02]  /*8600*/  SHF.R.U64 R22, R23, UR5, R4.reuse ;  /* 0x0000000517167c19 */ /* 0x100fe40008001204 */
[----:B------:R-:W-:-:S03]  /*8610*/  SHF.R.U32.HI R25, RZ, UR5, R4 ;  /* 0x00000005ff197c19 */ /* 0x000fc60008011604 */
[----:B------:R-:W-:Y:S02]  /*8620*/  IMAD.MOV.U32 R4, RZ, RZ, R22 ;  /* 0x000000ffff047224 */ /* 0x000fe400078e0016 */
[----:B------:R-:W-:Y:S01]  /*8630*/  IMAD.MOV.U32 R5, RZ, RZ, R25 ;  /* 0x000000ffff057224 */ /* 0x000fe200078e0019 */
[----:B-1----:R-:W-:Y:S06]  /*8640*/  @!P0 BRA `(.L_x_176) ;  /* 0x0000000000288947 */ /* 0x002fec0003800000 */
        /* <DEDUP_REMOVED lines=10> */
.L_x_176:
[----:B------:R-:W-:Y:S01]  /*86f0*/  ISETP.NE.AND P0, PT, R2, 0x1, PT ;  /* 0x000000010200780c */ /* 0x000fe20003f05270 */
[----:B------:R-:W-:Y:S01]  /*8700*/  ULDC UR5, c[0x0][0x648] ;  /* 0x0001920000057ab9 */ /* 0x000fe20000000800 */
[----:B------:R-:W-:Y:S01]  /*8710*/  LOP3.LUT R23, R23, UR17, RZ, 0xc0, !PT ;  /* 0x0000001117177c12 */ /* 0x000fe2000f8ec0ff */
[----:B--2---:R-:W-:Y:S01]  /*8720*/  IMAD.MOV R24, RZ, RZ, -R24 ;  /* 0x000000ffff187224 */ /* 0x004fe200078e0a18 */
[----:B------:R-:W-:Y:S01]  /*8730*/  SHF.R.U64 R4, R4, UR5, R5 ;  /* 0x0000000504047c19 */ /* 0x000fe20008001205 */
[----:B------:R-:W-:Y:S01]  /*8740*/  ULDC UR5, c[0x0][0x638] ;  /* 0x00018e0000057ab9 */ /* 0x000fe20000000800 */
[----:B------:R-:W-:Y:S01]  /*8750*/  LOP3.LUT R21, R21, UR4, RZ, 0xc0, !PT ;  /* 0x0000000415157c12 */ /* 0x000fe2000f8ec0ff */
[----:B------:R-:W-:Y:S01]  /*8760*/  ULDC UR6, c[0x0][0x610] ;  /* 0x0001840000067ab9 */ /* 0x000fe20000000800 */
[----:B------:R-:W-:Y:S02]  /*8770*/  IMAD.MOV.U32 R6, RZ, RZ, R14 ;  /* 0x000000ffff067224 */ /* 0x000fe400078e000e */
[----:B------:R-:W-:-:S02]  /*8780*/  IMAD.MOV R5, RZ, RZ, -R4 ;  /* 0x000000ffff057224 */ /* 0x000fc400078e0a04 */
[----:B------:R-:W-:Y:S02]  /*8790*/  IMAD R4, R4, UR18, R23 ;  /* 0x0000001204047c24 */ /* 0x000fe4000f8e0217 */
[----:B0-----:R-:W-:Y:S02]  /*87a0*/  @P0 IMAD R15, R20, R24, R13 ;  /* 0x00000018140f0224 */ /* 0x001fe400078e020d */
[----:B------:R-:W-:Y:S01]  /*87b0*/  IMAD R22, R5, UR5, R22 ;  /* 0x0000000505167c24 */ /* 0x000fe2000f8e0216 */
[----:B------:R-:W-:Y:S01]  /*87c0*/  ULDC UR5, c[0x0][0x600] ;  /* 0x0001800000057ab9 */ /* 0x000fe20000000800 */
[----:B------:R-:W-:Y:S02]  /*87d0*/  IMAD R15, R4, UR6, R15 ;  /* 0x00000006040f7c24 */ /* 0x000fe4000f8e020f */
[----:B------:R-:W-:Y:S02]  /*87e0*/  IMAD R22, R22, UR5, R21 ;  /* 0x0000000516167c24 */ /* 0x000fe4000f8e0215 */
[----:B------:R-:W-:-:S03]  /*87f0*/  IMAD.MOV.U32 R4, RZ, RZ, 0x1 ;  /* 0x00000001ff047424 */ /* 0x000fc600078e00ff */
[----:B------:R-:W-:Y:S02]  /*8800*/  SEL R13, R22, R15, !P0 ;  /* 0x0000000f160d7207 */ /* 0x000fe40004000000 */
[----:B------:R-:W-:-:S07]  /*8810*/  SEL R20, R15, R22, !P0 ;  /* 0x000000160f147207 */ /* 0x000fce0004000000 */
.L_x_174:
[----:B------:R-:W-:Y:S05]  /*8820*/  BSYNC B1 ;  /* 0x0000000000017941 */ /* 0x000fea0003800000 */
.L_x_173:
[----:B------:R-:W-:-:S13]  /*8830*/  LOP3.LUT P0, RZ, R4, 0xff, RZ, 0xc0, !PT ;  /* 0x000000ff04ff7812 */ /* 0x000fda000780c0ff */
[----:B------:R-:W-:Y:S05]  /*8840*/  @P0 BRA `(.L_x_177) ;  /* 0xfffffff400380947 */ /* 0x000fea000383ffff */
[----:B------:R-:W-:Y:S05]  /*8850*/  BSYNC B0 ;  /* 0x0000000000007941 */ /* 0x000fea0003800000 */
.L_x_166:
[----:B------:R-:W-:-:S03]  /*8860*/  UMOV UR5, 0xffffffff ;  /* 0xffffffff00057882 */ /* 0x000fc60000000000 */
[----:B------:R-:W-:Y:S05]  /*8870*/  BRA.DIV UR5, `(.L_x_178) ;  /* 0x0000000605387947 */ /* 0x000fea000b800000 */
[----:B------:R-:W-:-:S13]  /*8880*/  ELECT P6, URZ, PT ;  /* 0x00000000003f782f */ /* 0x000fda00038c0000 */
.L_x_193:
[----:B------:R-:W-:Y:S04]  /*8890*/  BSSY B0, `(.L_x_179) ;  /* 0x0000034000007945 */ /* 0x000fe80003800000 */
[----:B------:R-:W-:Y:S05]  /*88a0*/  @!P6 BRA `(.L_x_180) ;  /* 0x0000000000c8e947 */ /* 0x000fea0003800000 */
[----:B------:R-:W-:-:S04]  /*88b0*/  LOP3.LUT R19, R19, 0x2, RZ, 0xfc, !PT ;  /* 0x0000000213137812 */ /* 0x000fc800078efcff */
[----:B------:R-:W-:-:S13]  /*88c0*/  ISETP.NE.AND P0, PT, R19, 0x3, PT ;  /* 0x000000031300780c */ /* 0x000fda0003f05270 */
[----:B------:R-:W-:Y:S05]  /*88d0*/  @!P0 BRA `(.L_x_181) ;  /* 0x0000000000048947 */ /* 0x000fea0003800000 */
[----:B------:R-:W-:Y:S01]  /*88e0*/  BPT.TRAP 0x1 ;  /* 0x000000040000795c */ /* 0x000fe20000300000 */
.L_x_181:
[----:B------:R-:W0:Y:S01]  /*88f0*/  S2R R5, SR_CgaCtaId ;  /* 0x0000000000057919 */ /* 0x000e220000008800 */
[----:B------:R-:W-:Y:S02]  /*8900*/  MOV R2, 0x400 ;  /* 0x0000040000027802 */ /* 0x000fe40000000f00 */
[----:B------:R-:W-:Y:S02]  /*8910*/  SHF.L.U32 R4, R0, 0x1f, RZ ;  /* 0x0000001f00047819 */ /* 0x000fe400000006ff */
[----:B0-----:R-:W-:-:S05]  /*8920*/  LEA R2, R5, R2, 0x18 ;  /* 0x0000000205027211 */ /* 0x001fca00078ec0ff */
[----:B------:R-:W-:-:S04]  /*8930*/  VIADD R2, R2, 0x28 ;  /* 0x0000002802027836 */ /* 0x000fc80000000000 */
[C---:B------:R-:W-:Y:S02]  /*8940*/  IMAD R7, R3.reuse, 0x8, R2 ;  /* 0x0000000803077824 */ /* 0x040fe400078e0202 */
[----:B------:R-:W-:Y:S02]  /*8950*/  VIADD R3, R3, 0x1 ;  /* 0x0000000103037836 */ /* 0x000fe40000000000 */
[----:B------:R-:W0:Y:S03]  /*8960*/  SYNCS.PHASECHK.TRANS64.TRYWAIT P0, [R7+URZ], R4 ;  /* 0x00000004070075a7 */ /* 0x000e26000800017f */
[----:B------:R-:W-:-:S04]  /*8970*/  ISETP.NE.AND P1, PT, R3, 0x5, PT ;  /* 0x000000050300780c */ /* 0x000fc80003f25270 */
[----:B------:R-:W-:Y:S02]  /*8980*/  SEL R5, RZ, 0x1, P1 ;  /* 0x00000001ff057807 */ /* 0x000fe40000800000 */
[----:B------:R-:W-:Y:S02]  /*8990*/  SEL R3, R3, RZ, P1 ;  /* 0x000000ff03037207 */ /* 0x000fe40000800000 */
[----:B------:R-:W-:-:S03]  /*89a0*/  LOP3.LUT R6, R0, R5, RZ, 0x3c, !PT ;  /* 0x0000000500067212 */ /* 0x000fc600078e3cff */
[----:B------:R-:W-:Y:S01]  /*89b0*/  IMAD R8, R3, 0x8, R2 ;  /* 0x0000000803087824 */ /* 0x000fe200078e0202 */
[----:B------:R-:W-:Y:S01]  /*89c0*/  SHF.L.U32 R5, R6, 0x1f, RZ ;  /* 0x0000001f06057819 */ /* 0x000fe200000006ff */
[----:B0-----:R-:W-:Y:S06]  /*89d0*/  @!P0 BRA `(.L_x_182) ;  /* 0x0000000400008947 */ /* 0x001fec0003800000 */
.L_x_194:
[----:B------:R-:W1:Y:S01]  /*89e0*/  SYNCS.PHASECHK.TRANS64.TRYWAIT P0, [R8+URZ], R5 ;  /* 0x00000005080075a7 */ /* 0x000e62000800017f */
[----:B------:R-:W-:-:S05]  /*89f0*/  VIADD R0, R3, 0x1 ;  /* 0x0000000103007836 */ /* 0x000fca0000000000 */
[----:B------:R-:W-:-:S04]  /*8a00*/  ISETP.NE.AND P1, PT, R0, 0x5, PT ;  /* 0x000000050000780c */ /* 0x000fc80003f25270 */
[----:B------:R-:W-:Y:S02]  /*8a10*/  SEL R3, RZ, 0x1, P1 ;  /* 0x00000001ff037807 */ /* 0x000fe40000800000 */
[----:B0-----:R-:W-:Y:S02]  /*8a20*/  SEL R7, R0, RZ, P1 ;  /* 0x000000ff00077207 */ /* 0x001fe40000800000 */
[----:B------:R-:W-:-:S03]  /*8a30*/  LOP3.LUT R6, R6, R3, RZ, 0x3c, !PT ;  /* 0x0000000306067212 */ /* 0x000fc600078e3cff */
[----:B------:R-:W-:Y:S01]  /*8a40*/  IMAD R9, R7, 0x8, R2 ;  /* 0x0000000807097824 */ /* 0x000fe200078e0202 */
[----:B------:R-:W-:Y:S01]  /*8a50*/  SHF.L.U32 R4, R6, 0x1f, RZ ;  /* 0x0000001f06047819 */ /* 0x000fe200000006ff */
[----:B-1----:R-:W-:Y:S06]  /*8a60*/  @!P0 BRA `(.L_x_183) ;  /* 0x0000000000f08947 */ /* 0x002fec0003800000 */
.L_x_195:
[----:B------:R-:W1:Y:S01]  /*8a70*/  SYNCS.PHASECHK.TRANS64.TRYWAIT P0, [R9+URZ], R4 ;  /* 0x00000004090075a7 */ /* 0x000e62000800017f */
[----:B------:R-:W-:-:S05]  /*8a80*/  VIADD R0, R7, 0x1 ;  /* 0x0000000107007836 */ /* 0x000fca0000000000 */
[----:B------:R-:W-:-:S04]  /*8a90*/  ISETP.NE.AND P1, PT, R0, 0x5, PT ;  /* 0x000000050000780c */ /* 0x000fc80003f25270 */
[----:B------:R-:W-:Y:S02]  /*8aa0*/  SEL R3, RZ, 0x1, P1 ;  /* 0x00000001ff037807 */ /* 0x000fe40000800000 */
[----:B------:R-:W-:Y:S02]  /*8ab0*/  SEL R7, R0, RZ, P1 ;  /* 0x000000ff00077207 */ /* 0x000fe40000800000 */
[----:B------:R-:W-:-:S03]  /*8ac0*/  LOP3.LUT R11, R6, R3, RZ, 0x3c, !PT ;  /* 0x00000003060b7212 */ /* 0x000fc600078e3cff */
[----:B------:R-:W-:Y:S01]  /*8ad0*/  IMAD R6, R7, 0x8, R2 ;  /* 0x0000000807067824 */ /* 0x000fe200078e0202 */
[----:B0-----:R-:W-:Y:S01]  /*8ae0*/  SHF.L.U32 R5, R11, 0x1f, RZ ;  /* 0x0000001f0b057819 */ /* 0x001fe200000006ff */
[----:B-1----:R-:W-:Y:S06]  /*8af0*/  @!P0 BRA `(.L_x_184) ;  /* 0x0000000000e08947 */ /* 0x002fec0003800000 */
.L_x_196:
[----:B------:R-:W1:Y:S01]  /*8b00*/  SYNCS.PHASECHK.TRANS64.TRYWAIT P0, [R6+URZ], R5 ;  /* 0x00000005060075a7 */ /* 0x000e62000800017f */
[----:B------:R-:W-:-:S05]  /*8b10*/  VIADD R0, R7, 0x1 ;  /* 0x0000000107007836 */ /* 0x000fca0000000000 */
[----:B------:R-:W-:-:S04]  /*8b20*/  ISETP.NE.AND P1, PT, R0, 0x5, PT ;  /* 0x000000050000780c */ /* 0x000fc80003f25270 */
[----:B0-----:R-:W-:Y:S02]  /*8b30*/  SEL R4, RZ, 0x1, P1 ;  /* 0x00000001ff047807 */ /* 0x001fe40000800000 */
[----:B------:R-:W-:Y:S02]  /*8b40*/  SEL R3, R0, RZ, P1 ;  /* 0x000000ff00037207 */ /* 0x000fe40000800000 */
[----:B------:R-:W-:Y:S01]  /*8b50*/  LOP3.LUT R0, R11, R4, RZ, 0x3c, !PT ;  /* 0x000000040b007212 */ /* 0x000fe200078e3cff */
[----:B-1----:R-:W-:Y:S06]  /*8b60*/  @!P0 BRA `(.L_x_185) ;  /* 0x0000000000d88947 */ /* 0x002fec0003800000 */
.L_x_197:
[----:B------:R-:W-:Y:S01]  /*8b70*/  IMAD R3, R3, 0x8, R2 ;  /* 0x0000000803037824 */ /* 0x000fe200078e0202 */
[----:B------:R-:W-:-:S07]  /*8b80*/  SHF.L.U32 R0, R0, 0x1f, RZ ;  /* 0x0000001f00007819 */ /* 0x000fce00000006ff */
.L_x_186:
[----:B-1----:R1:W2:Y:S02]  /*8b90*/  SYNCS.PHASECHK.TRANS64.TRYWAIT P0, [R3+URZ], R0 ;  /* 0x00000000030075a7 */ /* 0x0022a4000800017f */
[----:B--2---:R-:W-:Y:S05]  /*8ba0*/  @!P0 NANOSLEEP.SYNCS 0x989680 ;  /* 0x009896800000895d */ /* 0x004fea0003900000 */
[----:B------:R-:W2:Y:S02]  /*8bb0*/  @!P0 SYNCS.PHASECHK.TRANS64 P0, [R3+URZ], R0 ;  /* 0x00000000030085a7 */ /* 0x000ea4000800007f */
[----:B--2---:R-:W-:Y:S05]  /*8bc0*/  @!P0 BRA `(.L_x_186) ;  /* 0xfffffffc00f08947 */ /* 0x004fea000383ffff */
.L_x_180:
[----:B------:R-:W-:Y:S05]  /*8bd0*/  BSYNC B0 ;  /* 0x0000000000007941 */ /* 0x000fea0003800000 */
.L_x_179:
[----:B------:R-:W-:Y:S05]  /*8be0*/  EXIT ;  /* 0x000000000000794d */ /* 0x000fea0003800000 */
.L_x_21:
[----:B---3--:R3:W4:Y:S02]  /*8bf0*/  SYNCS.PHASECHK.TRANS64.TRYWAIT P1, [R3+URZ], R0 ;  /* 0x00000000030075a7 */ /* 0x008724000802017f */
[----:B----4-:R-:W-:Y:S05]  /*8c00*/  @!P1 NANOSLEEP.SYNCS 0x989680 ;  /* 0x009896800000995d */ /* 0x010fea0003900000 */
[----:B------:R-:W4:Y:S02]  /*8c10*/  @!P1 SYNCS.PHASECHK.TRANS64 P1, [R3+URZ], R0 ;  /* 0x00000000030095a7 */ /* 0x000f24000802007f */
[----:B----4-:R-:W-:Y:S05]  /*8c20*/  @!P1 BRA `(.L_x_21) ;  /* 0xfffffffc00f09947 */ /* 0x010fea000383ffff */
[----:B------:R-:W-:Y:S05]  /*8c30*/  BRA `(.L_x_20) ;  /* 0xffffff8800287947 */ /* 0x000fea000383ffff */
.L_x_26:
[----:B-1----:R1:W2:Y:S02]  /*8c40*/  SYNCS.PHASECHK.TRANS64.TRYWAIT P1, [R5+URZ], R4 ;  /* 0x00000004050075a7 */ /* 0x0022a4000802017f */
[----:B--2---:R-:W-:Y:S05]  /*8c50*/  @!P1 NANOSLEEP.SYNCS 0x989680 ;  /* 0x009896800000995d */ /* 0x004fea0003900000 */
[----:B------:R-:W2:Y:S02]  /*8c60*/  @!P1 SYNCS.PHASECHK.TRANS64 P1, [R5+URZ], R4 ;  /* 0x00000004050095a7 */ /* 0x000ea4000802007f */
[----:B--2---:R-:W-:Y:S05]  /*8c70*/  @!P1 BRA `(.L_x_26) ;  /* 0xfffffffc00f09947 */ /* 0x004fea000383ffff */
[----:B------:R-:W-:Y:S05]  /*8c80*/  BRA `(.L_x_25) ;  /* 0xffffff8c00787947 */ /* 0x000fea000383ffff */
.L_x_167:
[----:B------:R-:W-:Y:S01]  /*8c90*/  BSSY B1, `(.L_x_187) ;  /* 0x0000006000017945 */ /* 0x000fe20003800000 */
[----:B------:R-:W-:-:S07]  /*8ca0*/  IMAD.MOV.U32 R15, RZ, RZ, -0x1 ;  /* 0xffffffffff0f7424 */ /* 0x000fce00078e00ff */
[----:B------:R-:W-:Y:S05]  /*8cb0*/  WARPSYNC.COLLECTIVE R15, `(.L_x_188) ;  /* 0x000000000f0c7348 */ /* 0x000fea0003c00000 */
[----:B------:R-:W-:Y:S02]  /*8cc0*/  ELECT P6, UR62, PT ;  /* 0x00000000003e782f */ /* 0x000fe400038c0000 */
[----:B------:R-:W-:Y:S01]  /*8cd0*/  MOV R14, UR62 ;  /* 0x0000003e000e7c02 */ /* 0x000fe20008000f00 */
[----:B------:R-:W-:Y:S10]  /*8ce0*/  ENDCOLLECTIVE ;  /* 0x000000000000791b */ /* 0x000ff40003800000 */
.L_x_188:
[----:B------:R-:W-:Y:S05]  /*8cf0*/  BSYNC B1 ;  /* 0x0000000000017941 */ /* 0x000fea0003800000 */
.L_x_187:
[----:B------:R-:W-:Y:S05]  /*8d00*/  BRA `(.L_x_189) ;  /* 0xfffffff000147947 */ /* 0x000fea000383ffff */
.L_x_170:
[----:B0-----:R0:W1:Y:S02]  /*8d10*/  SYNCS.PHASECHK.TRANS64.TRYWAIT P0, [R20+URZ+0x28], R7 ;  /* 0x00002807140075a7 */ /* 0x001064000800017f */
[----:B-1----:R-:W-:Y:S05]  /*8d20*/  @!P0 NANOSLEEP.SYNCS 0x989680 ;  /* 0x009896800000895d */ /* 0x002fea0003900000 */
[----:B------:R-:W1:Y:S02]  /*8d30*/  @!P0 SYNCS.PHASECHK.TRANS64 P0, [R20+URZ+0x28], R7 ;  /* 0x00002807140085a7 */ /* 0x000e64000800007f */
[----:B-1----:R-:W-:Y:S05]  /*8d40*/  @!P0 BRA `(.L_x_170) ;  /* 0xfffffffc00f08947 */ /* 0x002fea000383ffff */
[----:B------:R-:W-:Y:S05]  /*8d50*/  BRA `(.L_x_190) ;  /* 0xfffffff000547947 */ /* 0x000fea000383ffff */
.L_x_178:
[----:B------:R-:W-:Y:S01]  /*8d60*/  BSSY B0, `(.L_x_191) ;  /* 0x0000006000007945 */ /* 0x000fe20003800000 */
[----:B------:R-:W-:-:S07]  /*8d70*/  IMAD.MOV.U32 R15, RZ, RZ, -0x1 ;  /* 0xffffffffff0f7424 */ /* 0x000fce00078e00ff */
[----:B------:R-:W-:Y:S05]  /*8d80*/  WARPSYNC.COLLECTIVE R15, `(.L_x_192) ;  /* 0x000000000f0c7348 */ /* 0x000fea0003c00000 */
[----:B------:R-:W-:Y:S02]  /*8d90*/  ELECT P6, UR62, PT ;  /* 0x00000000003e782f */ /* 0x000fe400038c0000 */
[----:B------:R-:W-:Y:S01]  /*8da0*/  MOV R14, UR62 ;  /* 0x0000003e000e7c02 */ /* 0x000fe20008000f00 */
[----:B------:R-:W-:Y:S10]  /*8db0*/  ENDCOLLECTIVE ;  /* 0x000000000000791b */ /* 0x000ff40003800000 */
.L_x_192:
[----:B------:R-:W-:Y:S05]  /*8dc0*/  BSYNC B0 ;  /* 0x0000000000007941 */ /* 0x000fea0003800000 */
.L_x_191:
[----:B------:R-:W-:Y:S05]  /*8dd0*/  BRA `(.L_x_193) ;  /* 0xfffffff800ac7947 */ /* 0x000fea000383ffff */
.L_x_182:
[----:B0-----:R0:W1:Y:S02]  /*8de0*/  SYNCS.PHASECHK.TRANS64.TRYWAIT P0, [R7+URZ], R4 ;  /* 0x00000004070075a7 */ /* 0x001064000800017f */
[----:B-1----:R-:W-:Y:S05]  /*8df0*/  @!P0 NANOSLEEP.SYNCS 0x989680 ;  /* 0x009896800000895d */ /* 0x002fea0003900000 */
[----:B------:R-:W1:Y:S02]  /*8e00*/  @!P0 SYNCS.PHASECHK.TRANS64 P0, [R7+URZ], R4 ;  /* 0x00000004070085a7 */ /* 0x000e64000800007f */
[----:B-1----:R-:W-:Y:S05]  /*8e10*/  @!P0 BRA `(.L_x_182) ;  /* 0xfffffffc00f08947 */ /* 0x002fea000383ffff */
[----:B------:R-:W-:Y:S05]  /*8e20*/  BRA `(.L_x_194) ;  /* 0xfffffff800ec7947 */ /* 0x000fea000383ffff */
.L_x_183:
[----:B0-----:R0:W1:Y:S02]  /*8e30*/  SYNCS.PHASECHK.TRANS64.TRYWAIT P0, [R8+URZ], R5 ;  /* 0x00000005080075a7 */ /* 0x001064000800017f */
[----:B-1----:R-:W-:Y:S05]  /*8e40*/  @!P0 NANOSLEEP.SYNCS 0x989680 ;  /* 0x009896800000895d */ /* 0x002fea0003900000 */
[----:B------:R-:W1:Y:S02]  /*8e50*/  @!P0 SYNCS.PHASECHK.TRANS64 P0, [R8+URZ], R5 ;  /* 0x00000005080085a7 */ /* 0x000e64000800007f */
[----:B-1----:R-:W-:Y:S05]  /*8e60*/  @!P0 BRA `(.L_x_183) ;  /* 0xfffffffc00f08947 */ /* 0x002fea000383ffff */
[----:B------:R-:W-:Y:S05]  /*8e70*/  BRA `(.L_x_195) ;  /* 0xfffffff800fc7947 */ /* 0x000fea000383ffff */
.L_x_184:
[----:B0-----:R0:W1:Y:S02]  /*8e80*/  SYNCS.PHASECHK.TRANS64.TRYWAIT P0, [R9+URZ], R4 ;  /* 0x00000004090075a7 */ /* 0x001064000800017f */
[----:B-1----:R-:W-:Y:S05]  /*8e90*/  @!P0 NANOSLEEP.SYNCS 0x989680 ;  /* 0x009896800000895d */ /* 0x002fea0003900000 */
[----:B------:R-:W1:Y:S02]  /*8ea0*/  @!P0 SYNCS.PHASECHK.TRANS64 P0, [R9+URZ], R4 ;  /* 0x00000004090085a7 */ /* 0x000e64000800007f */
[----:B-1----:R-:W-:Y:S05]  /*8eb0*/  @!P0 BRA `(.L_x_184) ;  /* 0xfffffffc00f08947 */ /* 0x002fea000383ffff */
[----:B------:R-:W-:Y:S05]  /*8ec0*/  BRA `(.L_x_196) ;  /* 0xfffffffc000c7947 */ /* 0x000fea000383ffff */
.L_x_185:
[----:B0-----:R0:W1:Y:S02]  /*8ed0*/  SYNCS.PHASECHK.TRANS64.TRYWAIT P0, [R6+URZ], R5 ;  /* 0x00000005060075a7 */ /* 0x001064000800017f */
[----:B-1----:R-:W-:Y:S05]  /*8ee0*/  @!P0 NANOSLEEP.SYNCS 0x989680 ;  /* 0x009896800000895d */ /* 0x002fea0003900000 */
[----:B------:R-:W1:Y:S02]  /*8ef0*/  @!P0 SYNCS.PHASECHK.TRANS64 P0, [R6+URZ], R5 ;  /* 0x00000005060085a7 */ /* 0x000e64000800007f */
[----:B-1----:R-:W-:Y:S05]  /*8f00*/  @!P0 BRA `(.L_x_185) ;  /* 0xfffffffc00f08947 */ /* 0x002fea000383ffff */
[----:B------:R-:W-:Y:S05]  /*8f10*/  BRA `(.L_x_197) ;  /* 0xfffffffc00147947 */ /* 0x000fea000383ffff */
.L_x_198:
[----:B------:R-:W-:-:S00]  /*8f20*/  BRA `(.L_x_198) ;  /* 0xfffffffc00fc7947 */ /* 0x000fc0000383ffff */
[----:B------:R-:W-:-:S00]  /*8f30*/  NOP ;  /* 0x0000000000007918 */ /* 0x000fc00000000000 */
        /* <DEDUP_REMOVED lines=12> */
.L_x_199:


//--------------------- .nv.global.init           --------------------------
	.section	.nv.global.init,"aw",@progbits
.nv.global.init:
	.type		$str$22,@object
	.size		$str$22,($str$23 - $str$22)
$str$22:
        /*0000*/ 	.byte	0x6b, 0x5f, 0x74, 0x69, 0x6c, 0x65, 0x5f, 0x63, 0x6f, 0x75, 0x6e, 0x74, 0x20, 0x3e, 0x3d, 0x20
        /*0010*/ 	.byte	0x31, 0x00
	.type		$str$23,@object
	.size		$str$23,(__unnamed_1 - $str$23)
$str$23:
        /*0012*/ 	.byte	0x2f, 0x74, 0x6d, 0x70, 0x2f, 0x63, 0x75, 0x74, 0x6c, 0x61, 0x73, 0x73, 0x5f, 0x73, 0x77, 0x65
        /*0022*/ 	.byte	0x65, 0x70, 0x5f, 0x73, 0x72, 0x63, 0x2f, 0x69, 0x6e, 0x63, 0x6c, 0x75, 0x64, 0x65, 0x2f, 0x63
        /*0032*/ 	.byte	0x75, 0x74, 0x6c, 0x61, 0x73, 0x73, 0x2f, 0x67, 0x65, 0x6d, 0x6d, 0x2f, 0x63, 0x6f, 0x6c, 0x6c
        /*0042*/ 	.byte	0x65, 0x63, 0x74, 0x69, 0x76, 0x65, 0x2f, 0x73, 0x6d, 0x39, 0x30, 0x5f, 0x6d, 0x6d, 0x61, 0x5f
        /*0052*/ 	.byte	0x74, 0x6d, 0x61, 0x5f, 0x67, 0x6d, 0x6d, 0x61, 0x5f, 0x73, 0x73, 0x5f, 0x77, 0x61, 0x72, 0x70
        /*0062*/ 	.byte	0x73, 0x70, 0x65, 0x63, 0x69, 0x61, 0x6c, 0x69, 0x7a, 0x65, 0x64, 0x2e, 0x68, 0x70, 0x70, 0x00
	.type		__unnamed_1,@object
	.size		__unnamed_1,(.L_0 - __unnamed_1)
__unnamed_1:
        /*0072*/ 	.byte	0x76, 0x6f, 0x69, 0x64, 0x20, 0x63, 0x75, 0x74, 0x6c, 0x61, 0x73, 0x73, 0x3a, 0x3a, 0x67, 0x65
        /* <DEDUP_REMOVED lines=180> */
        /*0bc2*/ 	.byte	0x65, 0x3a, 0x3a, 0x69, 0x64, 0x65, 0x6e, 0x74, 0x69, 0x74, 0x79, 0x5d, 0x00
.L_0:


//--------------------- .nv.shared._ZN7cutlass13device_kernelINS_4gemm6kernel13GemmUniversalIN4cute5tupleIJiiiiEEENS1_10collective13CollectiveMmaINS1_34MainloopSm90TmaGmmaWarpSpecializedILi5ENS5_IJNS4_1CILi1EEENSA_ILi2EEESB_EEENS1_35KernelTmaWarpSpecializedCooperativeEEENS5_IJNSA_ILi256EEENSA_ILi64EEESH_EEENS_10bfloat16_tENS5_IJlSB_lEEESJ_SK_NS4_8TiledMMAINS4_8MMA_AtomIJNS4_4SM904GMMA27MMA_64x64x16_F32BF16BF16_SSILNSO_5MajorE0ELSQ_0ELNSO_7ScaleInE1ELSR_1EEEEEENS4_6LayoutINS5_IJSC_SB_SB_EEENS5_IJSB_NSA_ILi0EEESW_EEEEENS5_IJNS4_10UnderscoreESZ_SZ_EEEEENS4_23SM90_TMA_LOAD_MULTICASTENS4_14ComposedLayoutINS4_7SwizzleILi3ELi4ELi3EEENS4_18smem_ptr_flag_bitsILi16EEENSU_INS5_IJNSA_ILi8EEESH_EEENS5_IJSH_SB_EEEEEEEvNS4_8identityENS4_13SM90_TMA_LOADES1C_vS1D_EENS_8epilogue10collective6detail29Sm90TmaWarpSpecializedAdapterINS1H_15DefaultEpilogueISJ_SK_SK_NS1G_6thread17LinearCombinationISJ_Li1EffLNS1L_9ScaleType4KindE0ELNS_15FloatRoundStyleE2ESJ_EENS1_15EpilogueDefaultEEEEEvvEEEEvNT_6ParamsE --------------------------
	.section	.nv.shared._ZN7cutlass13device_kernelINS_4gemm6kernel13GemmUniversalIN4cute5tupleIJiiiiEEENS1_10collective13CollectiveMmaINS1_34MainloopSm90TmaGmmaWarpSpecializedILi5ENS5_IJNS4_1CILi1EEENSA_ILi2EEESB_EEENS1_35KernelTmaWarpSpecializedCooperativeEEENS5_IJNSA_ILi256EEENSA_ILi64EEESH_EEENS_10bfloat16_tENS5_IJlSB_lEEESJ_SK_NS4_8TiledMMAINS4_8MMA_AtomIJNS4_4SM904GMMA27MMA_64x64x16_F32BF16BF16_SSILNSO_5MajorE0ELSQ_0ELNSO_7ScaleInE1ELSR_1EEEEEENS4_6LayoutINS5_IJSC_SB_SB_EEENS5_IJSB_NSA_ILi0EEESW_EEEEENS5_IJNS4_10UnderscoreESZ_SZ_EEEEENS4_23SM90_TMA_LOAD_MULTICASTENS4_14ComposedLayoutINS4_7SwizzleILi3ELi4ELi3EEENS4_18smem_ptr_flag_bitsILi16EEENSU_INS5_IJNSA_ILi8EEESH_EEENS5_IJSH_SB_EEEEEEEvNS4_8identityENS4_13SM90_TMA_LOADES1C_vS1D_EENS_8epilogue10collective6detail29Sm90TmaWarpSpecializedAdapterINS1H_15DefaultEpilogueISJ_SK_SK_NS1G_6thread17LinearCombinationISJ_Li1EffLNS1L_9ScaleType4KindE0ELNS_15FloatRoundStyleE2ESJ_EENS1_15EpilogueDefaultEEEEEvvEEEEvNT_6ParamsE,"aw",@nobits
	.sectionflags	@""
	.align	16
	.zero		1024


//--------------------- .nv.shared.reserved.0     --------------------------
	.section	.nv.shared.reserved.0,"aw",@nobits
	.weak		__nv_reservedSMEM_offset_0_alias
	.size		__nv_reservedSMEM_offset_0_alias, 0, 0
	.other		__nv_reservedSMEM_offset_0_alias,@"STO_CUDA_RESERVED_SHARED STV_DEFAULT"
__nv_reservedSMEM_offset_0_alias:
	.zero		0


//--------------------- .nv.global                --------------------------
	.section	.nv.global,"aw",@nobits
.nv.global:
	.type		_ZN40_INTERNAL_c530aef7_4_k_cu_0d4361fa_190454cute1_E,@object
	.size		_ZN40_INTERNAL_c530aef7_4_k_cu_0d4361fa_190454cute1_E,(_ZN40_INTERNAL_c530aef7_4_k_cu_0d4361fa_190454cuda3std3__45__cpo6cbeginE - _ZN40_INTERNAL_c530aef7_4_k_cu_0d4361fa_190454cute1_E)
_ZN40_INTERNAL_c530aef7_4_k_cu_0d4361fa_190454cute1_E:
	.zero		1
	.type		_ZN40_INTERNAL_c530aef7_4_k_cu_0d4361fa_190454cuda3std3__45__cpo6cbeginE,@object
	.size		_ZN40_INTERNAL_c530aef7_4_k_cu_0d4361fa_190454cuda3std3__45__cpo6cbeginE,(_ZN40_INTERNAL_c530aef7_4_k_cu_0d4361fa_190454cuda3std3__48in_placeE - _ZN40_INTERNAL_c530aef7_4_k_cu_0d4361fa_190454cuda3std3__45__cpo6cbeginE)
_ZN40_INTERNAL_c530aef7_4_k_cu_0d4361fa_190454cuda3std3__45__cpo6cbeginE:
	.zero		1
	.type		_ZN40_INTERNAL_c530aef7_4_k_cu_0d4361fa_190454cuda3std3__48in_placeE,@object
	.size		_ZN40_INTERNAL_c530aef7_4_k_cu_0d4361fa_190454cuda3std3__48in_placeE,(_ZN40_INTERNAL_c530aef7_4_k_cu_0d4361fa_190454cuda3std6ranges3__45__cpo9iter_moveE - _ZN40_INTERNAL_c530aef7_4_k_cu_0d4361fa_190454cuda3std3__48in_placeE)
_ZN40_INTERNAL_c530aef7_4_k_cu_0d4361fa_190454cuda3std3__48in_placeE:
	.zero		1
	.type		_ZN40_INTERNAL_c530aef7_4_k_cu_0d4361fa_190454cuda3std6ranges3__45__cpo9iter_moveE,@object
	.size		_ZN40_INTERNAL_c530aef7_4_k_cu_0d4361fa_190454cuda3std6ranges3__45__cpo9iter_moveE,(_ZN40_INTERNAL_c530aef7_4_k_cu_0d4361fa_190454cuda3std3__45__cpo5beginE - _ZN40_INTERNAL_c530aef7_4_k_cu_0d4361fa_190454cuda3std6ranges3__45__cpo9iter_moveE)
_ZN40_INTERNAL_c530aef7_4_k_cu_0d4361fa_190454cuda3std6ranges3__45__cpo9iter_moveE:
	.zero		1
	.type		_ZN40_INTERNAL_c530aef7_4_k_cu_0d4361fa_190454cuda3std3__45__cpo5beginE,@object
	.size		_ZN40_INTERNAL_c530aef7_4_k_cu_0d4361fa_190454cuda3std3__45__cpo5beginE,(_ZN40_INTERNAL_c530aef7_4_k_cu_0d4361fa_190454cuda3std3__442_GLOBAL__N__c530aef7_4_k_cu_0d4361fa_190456ignoreE - _ZN40_INTERNAL_c530aef7_4_k_cu_0d4361fa_190454cuda3std3__45__cpo5beginE)
_ZN40_INTERNAL_c530aef7_4_k_cu_0d4361fa_190454cuda3std3__45__cpo5beginE:
	.zero		1
	.type		_ZN40_INTERNAL_c530aef7_4_k_cu_0d4361fa_190454cuda3std3__442_GLOBAL__N__c530aef7_4_k_cu_0d4361fa_190456ignoreE,@object
	.size		_ZN40_INTERNAL_c530aef7_4_k_cu_0d4361fa_190454cuda3std3__442_GLOBAL__N__c530aef7_4_k_cu_0d4361fa_190456ignoreE,(_ZN40_INTERNAL_c530aef7_4_k_cu_0d4361fa_190454cute7productE - _ZN40_INTERNAL_c530aef7_4_k_cu_0d4361fa_190454cuda3std3__442_GLOBAL__N__c530aef7_4_k_cu_0d4361fa_190456ignoreE)
_ZN40_INTERNAL_c530aef7_4_k_cu_0d4361fa_190454cuda3std3__442_GLOBAL__N__c530aef7_4_k_cu_0d4361fa_190456ignoreE:
	.zero		1
	.type		_ZN40_INTERNAL_c530aef7_4_k_cu_0d4361fa_190454cute7productE,@object
	.size		_ZN40_INTERNAL_c530aef7_4_k_cu_0d4361fa_190454cute7productE,(_ZN40_INTERNAL_c530aef7_4_k_cu_0d4361fa_190454cuda3std3__45__cpo3endE - _ZN40_INTERNAL_c530aef7_4_k_cu_0d4361fa_190454cute7productE)
_ZN40_INTERNAL_c530aef7_4_k_cu_0d4361fa_190454cute7productE:
	.zero		1
	.type		_ZN40_INTERNAL_c530aef7_4_k_cu_0d4361fa_190454cuda3std3__45__cpo3endE,@object
	.size		_ZN40_INTERNAL_c530aef7_4_k_cu_0d4361fa_190454cuda3std3__45__cpo3endE,(_ZN40_INTERNAL_c530aef7_4_k_cu_0d4361fa_190454cuda3std3__419piecewise_constructE - _ZN40_INTERNAL_c530aef7_4_k_cu_0d4361fa_190454cuda3std3__45__cpo3endE)
_ZN40_INTERNAL_c530aef7_4_k_cu_0d4361fa_190454cuda3std3__45__cpo3endE:
	.zero		1
	.type		_ZN40_INTERNAL_c530aef7_4_k_cu_0d4361fa_190454cuda3std3__419piecewise_constructE,@object
	.size		_ZN40_INTERNAL_c530aef7_4_k_cu_0d4361fa_190454cuda3std3__419piecewise_constructE,(_ZN40_INTERNAL_c530aef7_4_k_cu_0d4361fa_190454cuda3std3__45__cpo4cendE - _ZN40_INTERNAL_c530aef7_4_k_cu_0d4361fa_190454cuda3std3__419piecewise_constructE)
_ZN40_INTERNAL_c530aef7_4_k_cu_0d4361fa_190454cuda3std3__419piecewise_constructE:
	.zero		1
	.type		_ZN40_INTERNAL_c530aef7_4_k_cu_0d4361fa_190454cuda3std3__45__cpo4cendE,@object
	.size		_ZN40_INTERNAL_c530aef7_4_k_cu_0d4361fa_190454cuda3std3__45__cpo4cendE,(_ZN40_INTERNAL_c530aef7_4_k_cu_0d4361fa_190454cuda3std6ranges3__45__cpo4swapE - _ZN40_INTERNAL_c530aef7_4_k_cu_0d4361fa_190454cuda3std3__45__cpo4cendE)
_ZN40_INTERNAL_c530aef7_4_k_cu_0d4361fa_190454cuda3std3__45__cpo4cendE:
	.zero		1
	.type		_ZN40_INTERNAL_c530aef7_4_k_cu_0d4361fa_190454cuda3std6ranges3__45__cpo4swapE,@object
	.size		_ZN40_INTERNAL_c530aef7_4_k_cu_0d4361fa_190454cuda3std6ranges3__45__cpo4swapE,(.L_8 - _ZN40_INTERNAL_c530aef7_4_k_cu_0d4361fa_190454cuda3std6ranges3__45__cpo4swapE)
_ZN40_INTERNAL_c530aef7_4_k_cu_0d4361fa_190454cuda3std6ranges3__45__cpo4swapE:
	.zero		1
.L_8:


//--------------------- .nv.constant0._ZN7cutlass13device_kernelINS_4gemm6kernel13GemmUniversalIN4cute5tupleIJiiiiEEENS1_10collective13CollectiveMmaINS1_34MainloopSm90TmaGmmaWarpSpecializedILi5ENS5_IJNS4_1CILi1EEENSA_ILi2EEESB_EEENS1_35KernelTmaWarpSpecializedCooperativeEEENS5_IJNSA_ILi256EEENSA_ILi64EEESH_EEENS_10bfloat16_tENS5_IJlSB_lEEESJ_SK_NS4_8TiledMMAINS4_8MMA_AtomIJNS4_4SM904GMMA27MMA_64x64x16_F32BF16BF16_SSILNSO_5MajorE0ELSQ_0ELNSO_7ScaleInE1ELSR_1EEEEEENS4_6LayoutINS5_IJSC_SB_SB_EEENS5_IJSB_NSA_ILi0EEESW_EEEEENS5_IJNS4_10UnderscoreESZ_SZ_EEEEENS4_23SM90_TMA_LOAD_MULTICASTENS4_14ComposedLayoutINS4_7SwizzleILi3ELi4ELi3EEENS4_18smem_ptr_flag_bitsILi16EEENSU_INS5_IJNSA_ILi8EEESH_EEENS5_IJSH_SB_EEEEEEEvNS4_8identityENS4_13SM90_TMA_LOADES1C_vS1D_EENS_8epilogue10collective6detail29Sm90TmaWarpSpecializedAdapterINS1H_15DefaultEpilogueISJ_SK_SK_NS1G_6thread17LinearCombinationISJ_Li1EffLNS1L_9ScaleType4KindE0ELNS_15FloatRoundStyleE2ESJ_EENS1_15EpilogueDefaultEEEEEvvEEEEvNT_6ParamsE --------------------------
	.section	.nv.constant0._ZN7cutlass13device_kernelINS_4gemm6kernel13GemmUniversalIN4cute5tupleIJiiiiEEENS1_10collective13CollectiveMmaINS1_34MainloopSm90TmaGmmaWarpSpecializedILi5ENS5_IJNS4_1CILi1EEENSA_ILi2EEESB_EEENS1_35KernelTmaWarpSpecializedCooperativeEEENS5_IJNSA_ILi256EEENSA_ILi64EEESH_EEENS_10bfloat16_tENS5_IJlSB_lEEESJ_SK_NS4_8TiledMMAINS4_8MMA_AtomIJNS4_4SM904GMMA27MMA_64x64x16_F32BF16BF16_SSILNSO_5MajorE0ELSQ_0ELNSO_7ScaleInE1ELSR_1EEEEEENS4_6LayoutINS5_IJSC_SB_SB_EEENS5_IJSB_NSA_ILi0EEESW_EEEEENS5_IJNS4_10UnderscoreESZ_SZ_EEEEENS4_23SM90_TMA_LOAD_MULTICASTENS4_14ComposedLayoutINS4_7SwizzleILi3ELi4ELi3EEENS4_18smem_ptr_flag_bitsILi16EEENSU_INS5_IJNSA_ILi8EEESH_EEENS5_IJSH_SB_EEEEEEEvNS4_8identityENS4_13SM90_TMA_LOADES1C_vS1D_EENS_8epilogue10collective6detail29Sm90TmaWarpSpecializedAdapterINS1H_15DefaultEpilogueISJ_SK_SK_NS1G_6thread17LinearCombinationISJ_Li1EffLNS1L_9ScaleType4KindE0ELNS_15FloatRoundStyleE2ESJ_EENS1_15EpilogueDefaultEEEEEvvEEEEvNT_6ParamsE,"a",@progbits
	.sectionflags	@""
	.align	4
.nv.constant0._ZN7cutlass13device_kernelINS_4gemm6kernel13GemmUniversalIN4cute5tupleIJiiiiEEENS1_10collective13CollectiveMmaINS1_34MainloopSm90TmaGmmaWarpSpecializedILi5ENS5_IJNS4_1CILi1EEENSA_ILi2EEESB_EEENS1_35KernelTmaWarpSpecializedCooperativeEEENS5_IJNSA_ILi256EEENSA_ILi64EEESH_EEENS_10bfloat16_tENS5_IJlSB_lEEESJ_SK_NS4_8TiledMMAINS4_8MMA_AtomIJNS4_4SM904GMMA27MMA_64x64x16_F32BF16BF16_SSILNSO_5MajorE0ELSQ_0ELNSO_7ScaleInE1ELSR_1EEEEEENS4_6LayoutINS5_IJSC_SB_SB_EEENS5_IJSB_NSA_ILi0EEESW_EEEEENS5_IJNS4_10UnderscoreESZ_SZ_EEEEENS4_23SM90_TMA_LOAD_MULTICASTENS4_14ComposedLayoutINS4_7SwizzleILi3ELi4ELi3EEENS4_18smem_ptr_flag_bitsILi16EEENSU_INS5_IJNSA_ILi8EEESH_EEENS5_IJSH_SB_EEEEEEEvNS4_8identityENS4_13SM90_TMA_LOADES1C_vS1D_EENS_8epilogue10collective6detail29Sm90TmaWarpSpecializedAdapterINS1H_15DefaultEpilogueISJ_SK_SK_NS1G_6thread17LinearCombinationISJ_Li1EffLNS1L_9ScaleType4KindE0ELNS_15FloatRoundStyleE2ESJ_EENS1_15EpilogueDefaultEEEEEvvEEEEvNT_6ParamsE:
	.zero		1664


//--------------------- SYMBOLS --------------------------

	.type		.nv.reservedSmem.offset0,@object
	.size		.nv.reservedSmem.offset0,0x4
	.type		__assertfail,@function
